	.target	sm_100a

	.elftype	@"ET_EXEC"


//--------------------- .note.nv.tkinfo           --------------------------
	.section	.note.nv.tkinfo,"",@"SHT_NOTE"
	.sectionflags	@"SHF_NOTE_NV_TKINFO"
	.tkinfo
        /*0018*/ 	.word	0x00000002
        /*0030*/ 	.string	""
        /*0030*/ 	.string	"ptxas"
        /*0030*/ 	.string	"Cuda compilation tools, release 13.0, V13.0.88"
        /*0030*/ 	.string	"Build cuda_13.0.r13.0/compiler.36424714_0"
        /*0030*/ 	.string	"-arch sm_100a -m 64 "



//--------------------- .note.nv.cuinfo           --------------------------
	.section	.note.nv.cuinfo,"",@"SHT_NOTE"
	.sectionflags	@"SHF_NOTE_NV_CUINFO"
        /*0018*/ 	.short	0x0002
        /*001a*/ 	.short	0x0064
        /*001c*/ 	.short	0x0082
	.zero		2


//--------------------- .nv.info                  --------------------------
	.section	.nv.info,"",@"SHT_CUDA_INFO"
	.align	4


	//----- nvinfo : EIATTR_REGCOUNT
	.align		4
        /*0000*/ 	.byte	0x04, 0x2f
        /*0002*/ 	.short	(.L_19 - .L_18)
	.align		4
.L_18:
        /*0004*/ 	.word	index@(_ZN7cutlass13device_kernelINS_4gemm6kernel13GemmUniversalIN4cute5tupleIJiiiiEEENS1_10collective13CollectiveMmaINS1_35MainloopSm100TmaUmmaWarpSpecializedILi5ELi2ELi2ENS5_IJNS4_1CILi1EEESB_SB_EEEEENS5_IJNSA_ILi128EEENSA_ILi256EEENSA_ILi32EEEEEENS_6half_tENS5_IJlSB_lEEESI_SJ_NS4_8TiledMMAINS4_8MMA_AtomIJNS4_20SM100_MMA_F16BF16_SSISI_SI_fLi128ELi256ELNS4_4UMMA5MajorE0ELSO_0ELNSN_7ScaleInE0ELSP_0EEEEEENS4_6LayoutISC_NS5_IJNSA_ILi0EEEST_ST_EEEEENS5_IJNS4_10UnderscoreESW_SW_EEEEENS4_13SM90_TMA_LOADENS4_14ComposedLayoutINS4_7SwizzleILi2ELi4ELi3EEENS4_18smem_ptr_flag_bitsILi16EEENSS_INS5_IJNSA_ILi8EEESG_EEENS5_IJSG_SB_EEEEEEEvNS4_8identityESZ_S19_vS1A_EENS_8epilogue10collective18CollectiveEpilogueINS1C_23Sm100TmaWarpSpecializedILi4ELi2ELi64ELb1ELb0EEEJSH_NS5_IJNSS_ISE_SB_EENSS_INSA_ILi64EEESB_EEEEESI_SJ_SI_SJ_NS1C_6fusion15FusionCallbacksIS1G_NS1L_17LinearCombinationISI_fSI_fLNS_15FloatRoundStyleE2EEESH_S1K_JEEENS4_5SM1004TMEM4LOAD26SM100_TMEM_LOAD_32dp32b64xESZ_NS10_INS11_ILi3ELi4ELi3EEES14_NSS_INS5_IJS15_S1I_EEENS5_IJS1I_SB_EEEEEEENS4_39AutoVectorizingCopyWithAssumedAlignmentILi128EEENS4_14SM90_TMA_STOREES1Z_S21_S21_EEEvvEEEEvNT_6ParamsE)
        /*0008*/ 	.word	0x000000b9


	//----- nvinfo : EIATTR_FRAME_SIZE
	.align		4
.L_19:
        /*000c*/ 	.byte	0x04, 0x11
        /*000e*/ 	.short	(.L_21 - .L_20)
	.align		4
.L_20:
        /*0010*/ 	.word	index@($__internal_2_$__cuda_sm10x_tcgen05_guardrail_trap_unallocated_columns_being_dealloced)
        /*0014*/ 	.word	0x00000000


	//----- nvinfo : EIATTR_FRAME_SIZE
	.align		4
.L_21:
        /*0018*/ 	.byte	0x04, 0x11
        /*001a*/ 	.short	(.L_23 - .L_22)
	.align		4
.L_22:
        /*001c*/ 	.word	index@($__internal_1_$__cuda_sm10x_tcgen05_guardrail_trap_phase_invalid_during_alloc)
        /*0020*/ 	.word	0x00000000


	//----- nvinfo : EIATTR_FRAME_SIZE
	.align		4
.L_23:
        /*0024*/ 	.byte	0x04, 0x11
        /*0026*/ 	.short	(.L_25 - .L_24)
	.align		4
.L_24:
        /*0028*/ 	.word	index@($__internal_0_$__cuda_sm10x_tcgen05_guardrail_trap_col_being_dealloced_not_returned_by_alloc)
        /*002c*/ 	.word	0x00000000


	//----- nvinfo : EIATTR_FRAME_SIZE
	.align		4
.L_25:
        /*0030*/ 	.byte	0x04, 0x11
        /*0032*/ 	.short	(.L_27 - .L_26)
	.align		4
.L_26:
        /*0034*/ 	.word	index@(_ZN7cutlass13device_kernelINS_4gemm6kernel13GemmUniversalIN4cute5tupleIJiiiiEEENS1_10collective13CollectiveMmaINS1_35MainloopSm100TmaUmmaWarpSpecializedILi5ELi2ELi2ENS5_IJNS4_1CILi1EEESB_SB_EEEEENS5_IJNSA_ILi128EEENSA_ILi256EEENSA_ILi32EEEEEENS_6half_tENS5_IJlSB_lEEESI_SJ_NS4_8TiledMMAINS4_8MMA_AtomIJNS4_20SM100_MMA_F16BF16_SSISI_SI_fLi128ELi256ELNS4_4UMMA5MajorE0ELSO_0ELNSN_7ScaleInE0ELSP_0EEEEEENS4_6LayoutISC_NS5_IJNSA_ILi0EEEST_ST_EEEEENS5_IJNS4_10UnderscoreESW_SW_EEEEENS4_13SM90_TMA_LOADENS4_14ComposedLayoutINS4_7SwizzleILi2ELi4ELi3EEENS4_18smem_ptr_flag_bitsILi16EEENSS_INS5_IJNSA_ILi8EEESG_EEENS5_IJSG_SB_EEEEEEEvNS4_8identityESZ_S19_vS1A_EENS_8epilogue10collective18CollectiveEpilogueINS1C_23Sm100TmaWarpSpecializedILi4ELi2ELi64ELb1ELb0EEEJSH_NS5_IJNSS_ISE_SB_EENSS_INSA_ILi64EEESB_EEEEESI_SJ_SI_SJ_NS1C_6fusion15FusionCallbacksIS1G_NS1L_17LinearCombinationISI_fSI_fLNS_15FloatRoundStyleE2EEESH_S1K_JEEENS4_5SM1004TMEM4LOAD26SM100_TMEM_LOAD_32dp32b64xESZ_NS10_INS11_ILi3ELi4ELi3EEES14_NSS_INS5_IJS15_S1I_EEENS5_IJS1I_SB_EEEEEEENS4_39AutoVectorizingCopyWithAssumedAlignmentILi128EEENS4_14SM90_TMA_STOREES1Z_S21_S21_EEEvvEEEEvNT_6ParamsE)
        /*0038*/ 	.word	0x00000000


	//----- nvinfo : EIATTR_MIN_STACK_SIZE
	.align		4
.L_27:
        /*003c*/ 	.byte	0x04, 0x12
        /*003e*/ 	.short	(.L_29 - .L_28)
	.align		4
.L_28:
        /*0040*/ 	.word	index@(_ZN7cutlass13device_kernelINS_4gemm6kernel13GemmUniversalIN4cute5tupleIJiiiiEEENS1_10collective13CollectiveMmaINS1_35MainloopSm100TmaUmmaWarpSpecializedILi5ELi2ELi2ENS5_IJNS4_1CILi1EEESB_SB_EEEEENS5_IJNSA_ILi128EEENSA_ILi256EEENSA_ILi32EEEEEENS_6half_tENS5_IJlSB_lEEESI_SJ_NS4_8TiledMMAINS4_8MMA_AtomIJNS4_20SM100_MMA_F16BF16_SSISI_SI_fLi128ELi256ELNS4_4UMMA5MajorE0ELSO_0ELNSN_7ScaleInE0ELSP_0EEEEEENS4_6LayoutISC_NS5_IJNSA_ILi0EEEST_ST_EEEEENS5_IJNS4_10UnderscoreESW_SW_EEEEENS4_13SM90_TMA_LOADENS4_14ComposedLayoutINS4_7SwizzleILi2ELi4ELi3EEENS4_18smem_ptr_flag_bitsILi16EEENSS_INS5_IJNSA_ILi8EEESG_EEENS5_IJSG_SB_EEEEEEEvNS4_8identityESZ_S19_vS1A_EENS_8epilogue10collective18CollectiveEpilogueINS1C_23Sm100TmaWarpSpecializedILi4ELi2ELi64ELb1ELb0EEEJSH_NS5_IJNSS_ISE_SB_EENSS_INSA_ILi64EEESB_EEEEESI_SJ_SI_SJ_NS1C_6fusion15FusionCallbacksIS1G_NS1L_17LinearCombinationISI_fSI_fLNS_15FloatRoundStyleE2EEESH_S1K_JEEENS4_5SM1004TMEM4LOAD26SM100_TMEM_LOAD_32dp32b64xESZ_NS10_INS11_ILi3ELi4ELi3EEES14_NSS_INS5_IJS15_S1I_EEENS5_IJS1I_SB_EEEEEEENS4_39AutoVectorizingCopyWithAssumedAlignmentILi128EEENS4_14SM90_TMA_STOREES1Z_S21_S21_EEEvvEEEEvNT_6ParamsE)
        /*0044*/ 	.word	0x00000000
.L_29:


//--------------------- .nv.compat                --------------------------
	.section	.nv.compat,"",@"SHT_CUDA_COMPAT_INFO"
	.align	4
        /*0000*/ 	.byte	0x02, 0x09, 0x01, 0x00, 0x02, 0x02, 0x02, 0x00, 0x02, 0x05, 0x05, 0x00, 0x03, 0x07, 0x01, 0x01
        /*0010*/ 	.byte	0x02, 0x03, 0x01, 0x00, 0x02, 0x06, 0x01, 0x00, 0x04, 0x0b, 0x08, 0x00, 0x09, 0x00, 0x00, 0x00
        /*0020*/ 	.byte	0x00, 0x00, 0x00, 0x00


//--------------------- .nv.info._ZN7cutlass13device_kernelINS_4gemm6kernel13GemmUniversalIN4cute5tupleIJiiiiEEENS1_10collective13CollectiveMmaINS1_35MainloopSm100TmaUmmaWarpSpecializedILi5ELi2ELi2ENS5_IJNS4_1CILi1EEESB_SB_EEEEENS5_IJNSA_ILi128EEENSA_ILi256EEENSA_ILi32EEEEEENS_6half_tENS5_IJlSB_lEEESI_SJ_NS4_8TiledMMAINS4_8MMA_AtomIJNS4_20SM100_MMA_F16BF16_SSISI_SI_fLi128ELi256ELNS4_4UMMA5MajorE0ELSO_0ELNSN_7ScaleInE0ELSP_0EEEEEENS4_6LayoutISC_NS5_IJNSA_ILi0EEEST_ST_EEEEENS5_IJNS4_10UnderscoreESW_SW_EEEEENS4_13SM90_TMA_LOADENS4_14ComposedLayoutINS4_7SwizzleILi2ELi4ELi3EEENS4_18smem_ptr_flag_bitsILi16EEENSS_INS5_IJNSA_ILi8EEESG_EEENS5_IJSG_SB_EEEEEEEvNS4_8identityESZ_S19_vS1A_EENS_8epilogue10collective18CollectiveEpilogueINS1C_23Sm100TmaWarpSpecializedILi4ELi2ELi64ELb1ELb0EEEJSH_NS5_IJNSS_ISE_SB_EENSS_INSA_ILi64EEESB_EEEEESI_SJ_SI_SJ_NS1C_6fusion15FusionCallbacksIS1G_NS1L_17LinearCombinationISI_fSI_fLNS_15FloatRoundStyleE2EEESH_S1K_JEEENS4_5SM1004TMEM4LOAD26SM100_TMEM_LOAD_32dp32b64xESZ_NS10_INS11_ILi3ELi4ELi3EEES14_NSS_INS5_IJS15_S1I_EEENS5_IJS1I_SB_EEEEEEENS4_39AutoVectorizingCopyWithAssumedAlignmentILi128EEENS4_14SM90_TMA_STOREES1Z_S21_S21_EEEvvEEEEvNT_6ParamsE --------------------------
	.section	.nv.info._ZN7cutlass13device_kernelINS_4gemm6kernel13GemmUniversalIN4cute5tupleIJiiiiEEENS1_10collective13CollectiveMmaINS1_35MainloopSm100TmaUmmaWarpSpecializedILi5ELi2ELi2ENS5_IJNS4_1CILi1EEESB_SB_EEEEENS5_IJNSA_ILi128EEENSA_ILi256EEENSA_ILi32EEEEEENS_6half_tENS5_IJlSB_lEEESI_SJ_NS4_8TiledMMAINS4_8MMA_AtomIJNS4_20SM100_MMA_F16BF16_SSISI_SI_fLi128ELi256ELNS4_4UMMA5MajorE0ELSO_0ELNSN_7ScaleInE0ELSP_0EEEEEENS4_6LayoutISC_NS5_IJNSA_ILi0EEEST_ST_EEEEENS5_IJNS4_10UnderscoreESW_SW_EEEEENS4_13SM90_TMA_LOADENS4_14ComposedLayoutINS4_7SwizzleILi2ELi4ELi3EEENS4_18smem_ptr_flag_bitsILi16EEENSS_INS5_IJNSA_ILi8EEESG_EEENS5_IJSG_SB_EEEEEEEvNS4_8identityESZ_S19_vS1A_EENS_8epilogue10collective18CollectiveEpilogueINS1C_23Sm100TmaWarpSpecializedILi4ELi2ELi64ELb1ELb0EEEJSH_NS5_IJNSS_ISE_SB_EENSS_INSA_ILi64EEESB_EEEEESI_SJ_SI_SJ_NS1C_6fusion15FusionCallbacksIS1G_NS1L_17LinearCombinationISI_fSI_fLNS_15FloatRoundStyleE2EEESH_S1K_JEEENS4_5SM1004TMEM4LOAD26SM100_TMEM_LOAD_32dp32b64xESZ_NS10_INS11_ILi3ELi4ELi3EEES14_NSS_INS5_IJS15_S1I_EEENS5_IJS1I_SB_EEEEEEENS4_39AutoVectorizingCopyWithAssumedAlignmentILi128EEENS4_14SM90_TMA_STOREES1Z_S21_S21_EEEvvEEEEvNT_6ParamsE,"",@"SHT_CUDA_INFO"
	.sectionflags	@""
	.align	4


	//----- nvinfo : EIATTR_CUDA_API_VERSION
	.align		4
        /*0000*/ 	.byte	0x04, 0x37
        /*0002*/ 	.short	(.L_31 - .L_30)
.L_30:
        /*0004*/ 	.word	0x00000082


	//----- nvinfo : EIATTR_KPARAM_INFO
	.align		4
.L_31:
        /*0008*/ 	.byte	0x04, 0x17
        /*000a*/ 	.short	(.L_33 - .L_32)
.L_32:
        /*000c*/ 	.word	0x00000000
        /*0010*/ 	.short	0x0000
        /*0012*/ 	.short	0x0000
        /*0014*/ 	.byte	0x00, 0xf0, 0x01, 0x20


	//----- nvinfo : EIATTR_AT_ENTRY_FRAGMENTS
	.align		4
.L_33:
        /*0018*/ 	.byte	0x04, 0x4f
        /*001a*/ 	.short	(.L_35 - .L_34)


	//   ....[0]....
.L_34:
        /*001c*/ 	.word	0x00000006


	//----- nvinfo : EIATTR_RESERVED_SMEM_USED
	.align		4
.L_35:
        /*0020*/ 	.byte	0x01, 0x41
	.zero		2


	//----- nvinfo : EIATTR_SPARSE_MMA_MASK
	.align		4
        /*0024*/ 	.byte	0x03, 0x50
        /*0026*/ 	.short	0x0000


	//----- nvinfo : EIATTR_TCGEN05_1CTA_USED
	.align		4
        /*0028*/ 	.byte	0x01, 0x51
	.zero		2


	//----- nvinfo : EIATTR_MAXREG_COUNT
	.align		4
        /*002c*/ 	.byte	0x03, 0x1b
        /*002e*/ 	.short	0x00ff


	//----- nvinfo : EIATTR_NUM_BARRIERS
	.align		4
        /*0030*/ 	.byte	0x02, 0x4c
        /*0032*/ 	.byte	0x07
	.zero		1


	//----- nvinfo : EIATTR_EXTERNS
	.align		4
        /*0034*/ 	.byte	0x04, 0x0f
        /*0036*/ 	.short	(.L_37 - .L_36)


	//   ....[0]....
	.align		4
.L_36:
        /*0038*/ 	.word	index@(__assertfail)


	//----- nvinfo : EIATTR_MERCURY_ISA_VERSION
	.align		4
.L_37:
        /*003c*/ 	.byte	0x03, 0x5f
        /*003e*/ 	.short	0x0101


	//----- nvinfo : EIATTR_INT_WARP_WIDE_INSTR_OFFSETS
	.align		4
        /*0040*/ 	.byte	0x04, 0x31
        /*0042*/ 	.short	(.L_39 - .L_38)


	//   ....[0]....
.L_38:
        /*0044*/ 	.word	0x00001dd0


	//   ....[1]....
        /*0048*/ 	.word	0x000036b0


	//   ....[2]....
        /*004c*/ 	.word	0x000036d0


	//   ....[3]....
        /*0050*/ 	.word	0x00003700


	//   ....[4]....
        /*0054*/ 	.word	0x00004040


	//   ....[5]....
        /*0058*/ 	.word	0x000040b0


	//   ....[6]....
        /*005c*/ 	.word	0x00004190


	//   ....[7]....
        /*0060*/ 	.word	0x00004210


	//   ....[8]....
        /*0064*/ 	.word	0x00004320


	//   ....[9]....
        /*0068*/ 	.word	0x000043b0


	//   ....[10]....
        /*006c*/ 	.word	0x00004590


	//   ....[11]....
        /*0070*/ 	.word	0x000046f0


	//----- nvinfo : EIATTR_COOP_GROUP_MASK_REGIDS
	.align		4
.L_39:
        /*0074*/ 	.byte	0x04, 0x29
        /*0076*/ 	.short	(.L_41 - .L_40)


	//   ....[0]....
.L_40:
        /*0078*/ 	.word	0xffffffff


	//   ....[1]....
        /*007c*/ 	.word	0xffffffff


	//   ....[2]....
        /*0080*/ 	.word	0xffffffff


	//   ....[3]....
        /*0084*/ 	.word	0xffffffff


	//   ....[4]....
        /*0088*/ 	.word	0xffffffff


	//   ....[5]....
        /*008c*/ 	.word	0xffffffff


	//   ....[6]....
        /*0090*/ 	.word	0xffffffff


	//   ....[7]....
        /*0094*/ 	.word	0xffffffff


	//   ....[8]....
        /*0098*/ 	.word	0xffffffff


	//   ....[9]....
        /*009c*/ 	.word	0xffffffff


	//   ....[10]....
        /*00a0*/ 	.word	0xffffffff


	//   ....[11]....
        /*00a4*/ 	.word	0xffffffff


	//   ....[12]....
        /*00a8*/ 	.word	0xffffffff


	//----- nvinfo : EIATTR_COOP_GROUP_INSTR_OFFSETS
	.align		4
.L_41:
        /*00ac*/ 	.byte	0x04, 0x28
        /*00ae*/ 	.short	(.L_43 - .L_42)


	//   ....[0]....
.L_42:
        /*00b0*/ 	.word	0x00000090


	//   ....[1]....
        /*00b4*/ 	.word	0x000004d0


	//   ....[2]....
        /*00b8*/ 	.word	0x00000660


	//   ....[3]....
        /*00bc*/ 	.word	0x00000800


	//   ....[4]....
        /*00c0*/ 	.word	0x00000900


	//   ....[5]....
        /*00c4*/ 	.word	0x00000a70


	//   ....[6]....
        /*00c8*/ 	.word	0x00000bd0


	//   ....[7]....
        /*00cc*/ 	.word	0x00001cb0


	//   ....[8]....
        /*00d0*/ 	.word	0x00002b20


	//   ....[9]....
        /*00d4*/ 	.word	0x00002d30


	//   ....[10]....
        /*00d8*/ 	.word	0x00002d60


	//   ....[11]....
        /*00dc*/ 	.word	0x00003590


	//   ....[12]....
        /*00e0*/ 	.word	0x000037c0


	//----- nvinfo : EIATTR_VRC_CTA_INIT_COUNT
	.align		4
.L_43:
        /*00e4*/ 	.byte	0x02, 0x4a
        /*00e6*/ 	.byte	0x80
	.zero		1


	//----- nvinfo : EIATTR_SYSCALL_OFFSETS
	.align		4
        /*00e8*/ 	.byte	0x04, 0x46
        /*00ea*/ 	.short	(.L_45 - .L_44)


	//   ....[0]....
.L_44:
        /*00ec*/ 	.word	0x000051a0


	//   ....[1]....
        /*00f0*/ 	.word	0x00005290


	//   ....[2]....
        /*00f4*/ 	.word	0x00005c00


	//   ....[3]....
        /*00f8*/ 	.word	0x000070c0


	//   ....[4]....
        /*00fc*/ 	.word	0x000084e0


	//   ....[5]....
        /*0100*/ 	.word	0x000098f0


	//----- nvinfo : EIATTR_MBARRIER_INSTR_OFFSETS
	.align		4
.L_45:
        /*0104*/ 	.byte	0x04, 0x39
        /*0106*/ 	.short	(.L_47 - .L_46)


	//   ....[0]....
.L_46:
        /*0108*/ 	.word	0x000005b0
        /*010c*/ 	.word	0x000000ff
        /*0110*/ 	.word	0x00000000
        /*0114*/ 	.short	0x0100
        /*0116*/ 	.byte	0x05
	.zero		1


	//   ....[1]....
        /*0118*/ 	.word	0x000005c0
        /*011c*/ 	.word	0x000000ff
        /*0120*/ 	.word	0x00000028
        /*0124*/ 	.short	0x0100
        /*0126*/ 	.byte	0x05
	.zero		1


	//   ....[2]....
        /*0128*/ 	.word	0x000005d0
        /*012c*/ 	.word	0x000000ff
        /*0130*/ 	.word	0x00000008
        /*0134*/ 	.short	0x0100
        /*0136*/ 	.byte	0x05
	.zero		1


	//   ....[3]....
        /*0138*/ 	.word	0x000005e0
        /*013c*/ 	.word	0x000000ff
        /*0140*/ 	.word	0x00000030
        /*0144*/ 	.short	0x0100
        /*0146*/ 	.byte	0x05
	.zero		1


	//   ....[4]....
        /*0148*/ 	.word	0x000005f0
        /*014c*/ 	.word	0x000000ff
        /*0150*/ 	.word	0x00000010
        /*0154*/ 	.short	0x0100
        /*0156*/ 	.byte	0x05
	.zero		1


	//   ....[5]....
        /*0158*/ 	.word	0x00000600
        /*015c*/ 	.word	0x000000ff
        /*0160*/ 	.word	0x00000038
        /*0164*/ 	.short	0x0100
        /*0166*/ 	.byte	0x05
	.zero		1


	//   ....[6]....
        /*0168*/ 	.word	0x00000610
        /*016c*/ 	.word	0x000000ff
        /*0170*/ 	.word	0x00000018
        /*0174*/ 	.short	0x0100
        /*0176*/ 	.byte	0x05
	.zero		1


	//   ....[7]....
        /*0178*/ 	.word	0x00000620
        /*017c*/ 	.word	0x000000ff
        /*0180*/ 	.word	0x00000040
        /*0184*/ 	.short	0x0100
        /*0186*/ 	.byte	0x05
	.zero		1


	//   ....[8]....
        /*0188*/ 	.word	0x00000630
        /*018c*/ 	.word	0x000000ff
        /*0190*/ 	.word	0x00000020
        /*0194*/ 	.short	0x0100
        /*0196*/ 	.byte	0x05
	.zero		1


	//   ....[9]....
        /*0198*/ 	.word	0x00000640
        /*019c*/ 	.word	0x000000ff
        /*01a0*/ 	.word	0x00000048
        /*01a4*/ 	.short	0x0100
        /*01a6*/ 	.byte	0x05
	.zero		1


	//   ....[10]....
        /*01a8*/ 	.word	0x00000770
        /*01ac*/ 	.word	0x000000ff
        /*01b0*/ 	.word	0x00000050
        /*01b4*/ 	.short	0x0100
        /*01b6*/ 	.byte	0x07
	.zero		1


	//   ....[11]....
        /*01b8*/ 	.word	0x00000780
        /*01bc*/ 	.word	0x000000ff
        /*01c0*/ 	.word	0x00000070
        /*01c4*/ 	.short	0x0100
        /*01c6*/ 	.byte	0x07
	.zero		1


	//   ....[12]....
        /*01c8*/ 	.word	0x00000790
        /*01cc*/ 	.word	0x000000ff
        /*01d0*/ 	.word	0x00000058
        /*01d4*/ 	.short	0x0100
        /*01d6*/ 	.byte	0x07
	.zero		1


	//   ....[13]....
        /*01d8*/ 	.word	0x000007a0
        /*01dc*/ 	.word	0x000000ff
        /*01e0*/ 	.word	0x00000078
        /*01e4*/ 	.short	0x0100
        /*01e6*/ 	.byte	0x07
	.zero		1


	//   ....[14]....
        /*01e8*/ 	.word	0x000007b0
        /*01ec*/ 	.word	0x000000ff
        /*01f0*/ 	.word	0x00000060
        /*01f4*/ 	.short	0x0100
        /*01f6*/ 	.byte	0x07
	.zero		1


	//   ....[15]....
        /*01f8*/ 	.word	0x000007c0
        /*01fc*/ 	.word	0x000000ff
        /*0200*/ 	.word	0x00000080
        /*0204*/ 	.short	0x0100
        /*0206*/ 	.byte	0x07
	.zero		1


	//   ....[16]....
        /*0208*/ 	.word	0x000007d0
        /*020c*/ 	.word	0x000000ff
        /*0210*/ 	.word	0x00000068
        /*0214*/ 	.short	0x0100
        /*0216*/ 	.byte	0x07
	.zero		1


	//   ....[17]....
        /*0218*/ 	.word	0x000007e0
        /*021c*/ 	.word	0x000000ff
        /*0220*/ 	.word	0x00000088
        /*0224*/ 	.short	0x0100
        /*0226*/ 	.byte	0x07
	.zero		1


	//   ....[18]....
        /*0228*/ 	.word	0x000008d0
        /*022c*/ 	.word	0x000000ff
        /*0230*/ 	.word	0x00000090
        /*0234*/ 	.short	0x0100
        /*0236*/ 	.byte	0x05
	.zero		1


	//   ....[19]....
        /*0238*/ 	.word	0x000008e0
        /*023c*/ 	.word	0x000000ff
        /*0240*/ 	.word	0x00000098
        /*0244*/ 	.short	0x0100
        /*0246*/ 	.byte	0x05
	.zero		1


	//   ....[20]....
        /*0248*/ 	.word	0x00000a20
        /*024c*/ 	.word	0x000000ff
        /*0250*/ 	.word	0x000000a0
        /*0254*/ 	.short	0x0100
        /*0256*/ 	.byte	0x05
	.zero		1


	//   ....[21]....
        /*0258*/ 	.word	0x00000a30
        /*025c*/ 	.word	0x000000ff
        /*0260*/ 	.word	0x000000b0
        /*0264*/ 	.short	0x0100
        /*0266*/ 	.byte	0x05
	.zero		1


	//   ....[22]....
        /*0268*/ 	.word	0x00000a40
        /*026c*/ 	.word	0x000000ff
        /*0270*/ 	.word	0x000000a8
        /*0274*/ 	.short	0x0100
        /*0276*/ 	.byte	0x05
	.zero		1


	//   ....[23]....
        /*0278*/ 	.word	0x00000a50
        /*027c*/ 	.word	0x000000ff
        /*0280*/ 	.word	0x000000b8
        /*0284*/ 	.short	0x0100
        /*0286*/ 	.byte	0x05
	.zero		1


	//   ....[24]....
        /*0288*/ 	.word	0x00000b80
        /*028c*/ 	.word	0x000000ff
        /*0290*/ 	.word	0x000000c0
        /*0294*/ 	.short	0x0100
        /*0296*/ 	.byte	0x07
	.zero		1


	//   ....[25]....
        /*0298*/ 	.word	0x00000b90
        /*029c*/ 	.word	0x000000ff
        /*02a0*/ 	.word	0x000000d0
        /*02a4*/ 	.short	0x0100
        /*02a6*/ 	.byte	0x07
	.zero		1


	//   ....[26]....
        /*02a8*/ 	.word	0x00000ba0
        /*02ac*/ 	.word	0x000000ff
        /*02b0*/ 	.word	0x000000c8
        /*02b4*/ 	.short	0x0100
        /*02b6*/ 	.byte	0x07
	.zero		1


	//   ....[27]....
        /*02b8*/ 	.word	0x00000bb0
        /*02bc*/ 	.word	0x000000ff
        /*02c0*/ 	.word	0x000000d8
        /*02c4*/ 	.short	0x0100
        /*02c6*/ 	.byte	0x07
	.zero		1


	//   ....[28]....
        /*02c8*/ 	.word	0x00000ca0
        /*02cc*/ 	.word	0x000000ff
        /*02d0*/ 	.word	0x000000e0
        /*02d4*/ 	.short	0x0100
        /*02d6*/ 	.byte	0x05
	.zero		1


	//   ....[29]....
        /*02d8*/ 	.word	0x00000cb0
        /*02dc*/ 	.word	0x000000ff
        /*02e0*/ 	.word	0x000000f0
        /*02e4*/ 	.short	0x0100
        /*02e6*/ 	.byte	0x05
	.zero		1


	//   ....[30]....
        /*02e8*/ 	.word	0x00000cc0
        /*02ec*/ 	.word	0x000000ff
        /*02f0*/ 	.word	0x000000e8
        /*02f4*/ 	.short	0x0100
        /*02f6*/ 	.byte	0x05
	.zero		1


	//   ....[31]....
        /*02f8*/ 	.word	0x00000cd0
        /*02fc*/ 	.word	0x000000ff
        /*0300*/ 	.word	0x000000f8
        /*0304*/ 	.short	0x0100
        /*0306*/ 	.byte	0x05
	.zero		1


	//   ....[32]....
        /*0308*/ 	.word	0x000015b0
        /*030c*/ 	.word	0x00000003
        /*0310*/ 	.word	0x000000f0
        /*0314*/ 	.short	0x010a
        /*0316*/ 	.byte	0xff
	.zero		1


	//   ....[33]....
        /*0318*/ 	.word	0x000015e0
        /*031c*/ 	.word	0x00000003
        /*0320*/ 	.word	0x000000e0
        /*0324*/ 	.short	0x0101
        /*0326*/ 	.byte	0xff
	.zero		1


	//   ....[34]....
        /*0328*/ 	.word	0x000016b0
        /*032c*/ 	.word	0x000000ff
        /*0330*/ 	.word	0x00000028
        /*0334*/ 	.short	0x010a
        /*0336*/ 	.byte	0x08
	.zero		1


	//   ....[35]....
        /*0338*/ 	.word	0x00001750
        /*033c*/ 	.word	0x000000ff
        /*0340*/ 	.word	0x00000028
        /*0344*/ 	.short	0x010a
        /*0346*/ 	.byte	0x21
	.zero		1


	//   ....[36]....
        /*0348*/ 	.word	0x000018a0
        /*034c*/ 	.word	0x000000ff
        /*0350*/ 	.word	0x00000028
        /*0354*/ 	.short	0x010a
        /*0356*/ 	.byte	0x08
	.zero		1


	//   ....[37]....
        /*0358*/ 	.word	0x000019b0
        /*035c*/ 	.word	0x000000ff
        /*0360*/ 	.word	0x00000098
        /*0364*/ 	.short	0x0101
        /*0366*/ 	.byte	0x04
	.zero		1


	//   ....[38]....
        /*0368*/ 	.word	0x000019d0
        /*036c*/ 	.word	0x000000ff
        /*0370*/ 	.word	0x00000028
        /*0374*/ 	.short	0x010a
        /*0376*/ 	.byte	0x08
	.zero		1


	//   ....[39]....
        /*0378*/ 	.word	0x00001a50
        /*037c*/ 	.word	0x000000ff
        /*0380*/ 	.word	0x00000028
        /*0384*/ 	.short	0x010a
        /*0386*/ 	.byte	0x11
	.zero		1


	//   ....[40]....
        /*0388*/ 	.word	0x00001ba0
        /*038c*/ 	.word	0x000000ff
        /*0390*/ 	.word	0x00000028
        /*0394*/ 	.short	0x010a
        /*0396*/ 	.byte	0x08
	.zero		1


	//   ....[41]....
        /*0398*/ 	.word	0x00001ce0
        /*039c*/ 	.word	0x00000002
        /*03a0*/ 	.word	0x000000a0
        /*03a4*/ 	.short	0x010a
        /*03a6*/ 	.byte	0xff
	.zero		1


	//   ....[42]....
        /*03a8*/ 	.word	0x00001da0
        /*03ac*/ 	.word	0x00000002
        /*03b0*/ 	.word	0x00000000
        /*03b4*/ 	.short	0x0101
        /*03b6*/ 	.byte	0xff
	.zero		1


	//   ....[43]....
        /*03b8*/ 	.word	0x00002300
        /*03bc*/ 	.word	0x000000ff
        /*03c0*/ 	.word	0x00000000
        /*03c4*/ 	.short	0x010a
        /*03c6*/ 	.byte	0x05
	.zero		1


	//   ....[44]....
        /*03c8*/ 	.word	0x00002390
        /*03cc*/ 	.word	0x000000ff
        /*03d0*/ 	.word	0x00000000
        /*03d4*/ 	.short	0x010a
        /*03d6*/ 	.byte	0x05
	.zero		1


	//   ....[45]....
        /*03d8*/ 	.word	0x00002420
        /*03dc*/ 	.word	0x000000ff
        /*03e0*/ 	.word	0x00000000
        /*03e4*/ 	.short	0x010a
        /*03e6*/ 	.byte	0x05
	.zero		1


	//   ....[46]....
        /*03e8*/ 	.word	0x000024b0
        /*03ec*/ 	.word	0x000000ff
        /*03f0*/ 	.word	0x00000000
        /*03f4*/ 	.short	0x010a
        /*03f6*/ 	.byte	0x05
	.zero		1


	//   ....[47]....
        /*03f8*/ 	.word	0x00002550
        /*03fc*/ 	.word	0x00000000
        /*0400*/ 	.word	0x00000000
        /*0404*/ 	.short	0x010a
        /*0406*/ 	.byte	0xff
	.zero		1


	//   ....[48]....
        /*0408*/ 	.word	0x00002670
        /*040c*/ 	.word	0x00000000
        /*0410*/ 	.word	0x000000e0
        /*0414*/ 	.short	0x010a
        /*0416*/ 	.byte	0xff
	.zero		1


	//   ....[49]....
        /*0418*/ 	.word	0x000026d0
        /*041c*/ 	.word	0x00000004
        /*0420*/ 	.word	0x00000000
        /*0424*/ 	.short	0x0101
        /*0426*/ 	.byte	0xff
	.zero		1


	//   ....[50]....
        /*0428*/ 	.word	0x000026f0
        /*042c*/ 	.word	0x000000ff
        /*0430*/ 	.word	0x000000b0
        /*0434*/ 	.short	0x010a
        /*0436*/ 	.byte	0x05
	.zero		1


	//   ....[51]....
        /*0438*/ 	.word	0x00002810
        /*043c*/ 	.word	0x00000000
        /*0440*/ 	.word	0x000000a0
        /*0444*/ 	.short	0x010a
        /*0446*/ 	.byte	0xff
	.zero		1


	//   ....[52]....
        /*0448*/ 	.word	0x00002920
        /*044c*/ 	.word	0x00000000
        /*0450*/ 	.word	0x00000000
        /*0454*/ 	.short	0x0101
        /*0456*/ 	.byte	0xff
	.zero		1


	//   ....[53]....
        /*0458*/ 	.word	0x000029b0
        /*045c*/ 	.word	0x000000ff
        /*0460*/ 	.word	0x000000b0
        /*0464*/ 	.short	0x0106
        /*0466*/ 	.byte	0x05
	.zero		1


	//   ....[54]....
        /*0468*/ 	.word	0x000029d0
        /*046c*/ 	.word	0x000000ff
        /*0470*/ 	.word	0x000000b0
        /*0474*/ 	.short	0x010a
        /*0476*/ 	.byte	0x05
	.zero		1


	//   ....[55]....
        /*0478*/ 	.word	0x00002a60
        /*047c*/ 	.word	0x000000ff
        /*0480*/ 	.word	0x000000b0
        /*0484*/ 	.short	0x0106
        /*0486*/ 	.byte	0x04
	.zero		1


	//   ....[56]....
        /*0488*/ 	.word	0x00002aa0
        /*048c*/ 	.word	0x00000000
        /*0490*/ 	.word	0x000000b0
        /*0494*/ 	.short	0x010a
        /*0496*/ 	.byte	0xff
	.zero		1


	//   ....[57]....
        /*0498*/ 	.word	0x00002fa0
        /*049c*/ 	.word	0x00000000
        /*04a0*/ 	.word	0x000000a0
        /*04a4*/ 	.short	0x010a
        /*04a6*/ 	.byte	0xff
	.zero		1


	//   ....[58]....
        /*04a8*/ 	.word	0x000030b0
        /*04ac*/ 	.word	0x00000003
        /*04b0*/ 	.word	0x00000000
        /*04b4*/ 	.short	0x0101
        /*04b6*/ 	.byte	0xff
	.zero		1


	//   ....[59]....
        /*04b8*/ 	.word	0x000030c0
        /*04bc*/ 	.word	0x000000ff
        /*04c0*/ 	.word	0x00000000
        /*04c4*/ 	.short	0x010a
        /*04c6*/ 	.byte	0x04
	.zero		1


	//   ....[60]....
        /*04c8*/ 	.word	0x000030e0
        /*04cc*/ 	.word	0x000000ff
        /*04d0*/ 	.word	0x000000d0
        /*04d4*/ 	.short	0x010a
        /*04d6*/ 	.byte	0x08
	.zero		1


	//   ....[61]....
        /*04d8*/ 	.word	0x000031b0
        /*04dc*/ 	.word	0x000000ff
        /*04e0*/ 	.word	0x00000000
        /*04e4*/ 	.short	0x010a
        /*04e6*/ 	.byte	0x07
	.zero		1


	//   ....[62]....
        /*04e8*/ 	.word	0x000032f0
        /*04ec*/ 	.word	0x000000ff
        /*04f0*/ 	.word	0x00000000
        /*04f4*/ 	.short	0x010a
        /*04f6*/ 	.byte	0x04
	.zero		1


	//   ....[63]....
        /*04f8*/ 	.word	0x000034e0
        /*04fc*/ 	.word	0x000000ff
        /*0500*/ 	.word	0x00000000
        /*0504*/ 	.short	0x010a
        /*0506*/ 	.byte	0x05
	.zero		1


	//   ....[64]....
        /*0508*/ 	.word	0x00003570
        /*050c*/ 	.word	0x000000ff
        /*0510*/ 	.word	0x00000000
        /*0514*/ 	.short	0x010a
        /*0516*/ 	.byte	0x07
	.zero		1


	//   ....[65]....
        /*0518*/ 	.word	0x000039f0
        /*051c*/ 	.word	0x00000000
        /*0520*/ 	.word	0x000000a0
        /*0524*/ 	.short	0x010a
        /*0526*/ 	.byte	0xff
	.zero		1


	//   ....[66]....
        /*0528*/ 	.word	0x00003ab0
        /*052c*/ 	.word	0x00000000
        /*0530*/ 	.word	0x00000000
        /*0534*/ 	.short	0x0101
        /*0536*/ 	.byte	0xff
	.zero		1


	//   ....[67]....
        /*0538*/ 	.word	0x00003dd0
        /*053c*/ 	.word	0x000000ff
        /*0540*/ 	.word	0x00000098
        /*0544*/ 	.short	0x010a
        /*0546*/ 	.byte	0x07
	.zero		1


	//   ....[68]....
        /*0548*/ 	.word	0x00003fc0
        /*054c*/ 	.word	0x000000ff
        /*0550*/ 	.word	0x00000070
        /*0554*/ 	.short	0x010a
        /*0556*/ 	.byte	0x07
	.zero		1


	//   ....[69]....
        /*0558*/ 	.word	0x00004130
        /*055c*/ 	.word	0x000000ff
        /*0560*/ 	.word	0x00000050
        /*0564*/ 	.short	0x010b
        /*0566*/ 	.byte	0x07
	.zero		1


	//   ....[70]....
        /*0568*/ 	.word	0x00004140
        /*056c*/ 	.word	0x000000ff
        /*0570*/ 	.word	0x00000000
        /*0574*/ 	.short	0x0101
        /*0576*/ 	.byte	0x08
	.zero		1


	//   ....[71]....
        /*0578*/ 	.word	0x00004160
        /*057c*/ 	.word	0x000000ff
        /*0580*/ 	.word	0x00000078
        /*0584*/ 	.short	0x010a
        /*0586*/ 	.byte	0x07
	.zero		1


	//   ....[72]....
        /*0588*/ 	.word	0x000042c0
        /*058c*/ 	.word	0x000000ff
        /*0590*/ 	.word	0x00000058
        /*0594*/ 	.short	0x010b
        /*0596*/ 	.byte	0x07
	.zero		1


	//   ....[73]....
        /*0598*/ 	.word	0x000042d0
        /*059c*/ 	.word	0x000000ff
        /*05a0*/ 	.word	0x00000000
        /*05a4*/ 	.short	0x0101
        /*05a6*/ 	.byte	0x08
	.zero		1


	//   ....[74]....
        /*05a8*/ 	.word	0x000042e0
        /*05ac*/ 	.word	0x000000ff
        /*05b0*/ 	.word	0x00000080
        /*05b4*/ 	.short	0x010a
        /*05b6*/ 	.byte	0x07
	.zero		1


	//   ....[75]....
        /*05b8*/ 	.word	0x00004480
        /*05bc*/ 	.word	0x000000ff
        /*05c0*/ 	.word	0x00000060
        /*05c4*/ 	.short	0x010b
        /*05c6*/ 	.byte	0x07
	.zero		1


	//   ....[76]....
        /*05c8*/ 	.word	0x000044f0
        /*05cc*/ 	.word	0x000000ff
        /*05d0*/ 	.word	0x00000000
        /*05d4*/ 	.short	0x0101
        /*05d6*/ 	.byte	0x08
	.zero		1


	//   ....[77]....
        /*05d8*/ 	.word	0x00004520
        /*05dc*/ 	.word	0x000000ff
        /*05e0*/ 	.word	0x00000088
        /*05e4*/ 	.short	0x010a
        /*05e6*/ 	.byte	0x07
	.zero		1


	//   ....[78]....
        /*05e8*/ 	.word	0x00004730
        /*05ec*/ 	.word	0x000000ff
        /*05f0*/ 	.word	0x00000068
        /*05f4*/ 	.short	0x010b
        /*05f6*/ 	.byte	0x07
	.zero		1


	//   ....[79]....
        /*05f8*/ 	.word	0x00004750
        /*05fc*/ 	.word	0x000000ff
        /*0600*/ 	.word	0x00000000
        /*0604*/ 	.short	0x0101
        /*0606*/ 	.byte	0x0d
	.zero		1


	//   ....[80]....
        /*0608*/ 	.word	0x00004780
        /*060c*/ 	.word	0x000000ff
        /*0610*/ 	.word	0x00000070
        /*0614*/ 	.short	0x010a
        /*0616*/ 	.byte	0x07
	.zero		1


	//   ....[81]....
        /*0618*/ 	.word	0x000047a0
        /*061c*/ 	.word	0x000000ff
        /*0620*/ 	.word	0x00000078
        /*0624*/ 	.short	0x010a
        /*0626*/ 	.byte	0x07
	.zero		1


	//   ....[82]....
        /*0628*/ 	.word	0x000047c0
        /*062c*/ 	.word	0x000000ff
        /*0630*/ 	.word	0x00000080
        /*0634*/ 	.short	0x010a
        /*0636*/ 	.byte	0x07
	.zero		1


	//   ....[83]....
        /*0638*/ 	.word	0x00004800
        /*063c*/ 	.word	0x00000000
        /*0640*/ 	.word	0x00000088
        /*0644*/ 	.short	0x010a
        /*0646*/ 	.byte	0xff
	.zero		1


	//   ....[84]....
        /*0648*/ 	.word	0x00004b60
        /*064c*/ 	.word	0x00000000
        /*0650*/ 	.word	0x000000a0
        /*0654*/ 	.short	0x010a
        /*0656*/ 	.byte	0xff
	.zero		1


	//   ....[85]....
        /*0658*/ 	.word	0x00004c70
        /*065c*/ 	.word	0x00000000
        /*0660*/ 	.word	0x00000000
        /*0664*/ 	.short	0x0101
        /*0666*/ 	.byte	0xff
	.zero		1


	//   ....[86]....
        /*0668*/ 	.word	0x00005720
        /*066c*/ 	.word	0x000000ff
        /*0670*/ 	.word	0x00000050
        /*0674*/ 	.short	0x010a
        /*0676*/ 	.byte	0x30
	.zero		1


	//   ....[87]....
        /*0678*/ 	.word	0x000057e0
        /*067c*/ 	.word	0x00000057
        /*0680*/ 	.word	0x000000c0
        /*0684*/ 	.short	0x010a
        /*0686*/ 	.byte	0xff
	.zero		1


	//   ....[88]....
        /*0688*/ 	.word	0x00005910
        /*068c*/ 	.word	0x000000ff
        /*0690*/ 	.word	0x00000050
        /*0694*/ 	.short	0x010a
        /*0696*/ 	.byte	0x30
	.zero		1


	//   ....[89]....
        /*0698*/ 	.word	0x00005ae0
        /*069c*/ 	.word	0x00000057
        /*06a0*/ 	.word	0x000000c0
        /*06a4*/ 	.short	0x010a
        /*06a6*/ 	.byte	0xff
	.zero		1


	//   ....[90]....
        /*06a8*/ 	.word	0x00006d60
        /*06ac*/ 	.word	0x00000000
        /*06b0*/ 	.word	0x00000000
        /*06b4*/ 	.short	0x0101
        /*06b6*/ 	.byte	0xff
	.zero		1


	//   ....[91]....
        /*06b8*/ 	.word	0x00006d70
        /*06bc*/ 	.word	0x00000003
        /*06c0*/ 	.word	0x00000050
        /*06c4*/ 	.short	0x010a
        /*06c6*/ 	.byte	0xff
	.zero		1


	//   ....[92]....
        /*06c8*/ 	.word	0x00006e50
        /*06cc*/ 	.word	0x00000003
        /*06d0*/ 	.word	0x00000050
        /*06d4*/ 	.short	0x010a
        /*06d6*/ 	.byte	0xff
	.zero		1


	//   ....[93]....
        /*06d8*/ 	.word	0x00008180
        /*06dc*/ 	.word	0x00000055
        /*06e0*/ 	.word	0x00000000
        /*06e4*/ 	.short	0x0101
        /*06e6*/ 	.byte	0xff
	.zero		1


	//   ....[94]....
        /*06e8*/ 	.word	0x000081a0
        /*06ec*/ 	.word	0x00000000
        /*06f0*/ 	.word	0x00000050
        /*06f4*/ 	.short	0x010a
        /*06f6*/ 	.byte	0xff
	.zero		1


	//   ....[95]....
        /*06f8*/ 	.word	0x00008270
        /*06fc*/ 	.word	0x00000000
        /*0700*/ 	.word	0x00000050
        /*0704*/ 	.short	0x010a
        /*0706*/ 	.byte	0xff
	.zero		1


	//   ....[96]....
        /*0708*/ 	.word	0x000095a0
        /*070c*/ 	.word	0x00000054
        /*0710*/ 	.word	0x00000000
        /*0714*/ 	.short	0x0101
        /*0716*/ 	.byte	0xff
	.zero		1


	//   ....[97]....
        /*0718*/ 	.word	0x000095c0
        /*071c*/ 	.word	0x00000003
        /*0720*/ 	.word	0x00000050
        /*0724*/ 	.short	0x010a
        /*0726*/ 	.byte	0xff
	.zero		1


	//   ....[98]....
        /*0728*/ 	.word	0x00009690
        /*072c*/ 	.word	0x00000003
        /*0730*/ 	.word	0x00000050
        /*0734*/ 	.short	0x010a
        /*0736*/ 	.byte	0xff
	.zero		1


	//   ....[99]....
        /*0738*/ 	.word	0x00009a50
        /*073c*/ 	.word	0x000000ff
        /*0740*/ 	.word	0x00000000
        /*0744*/ 	.short	0x0101
        /*0746*/ 	.byte	0x05
	.zero		1


	//   ....[100]....
        /*0748*/ 	.word	0x0000aa10
        /*074c*/ 	.word	0x00000000
        /*0750*/ 	.word	0x00000000
        /*0754*/ 	.short	0x0101
        /*0756*/ 	.byte	0xff
	.zero		1


	//   ....[101]....
        /*0758*/ 	.word	0x0000ac80
        /*075c*/ 	.word	0x000000ff
        /*0760*/ 	.word	0x00000000
        /*0764*/ 	.short	0x0101
        /*0766*/ 	.byte	0x04
	.zero		1


	//   ....[102]....
        /*0768*/ 	.word	0x0000aca0
        /*076c*/ 	.word	0x00000003
        /*0770*/ 	.word	0x000000f0
        /*0774*/ 	.short	0x010a
        /*0776*/ 	.byte	0xff
	.zero		1


	//   ....[103]....
        /*0778*/ 	.word	0x0000ad00
        /*077c*/ 	.word	0x00000002
        /*0780*/ 	.word	0x00000028
        /*0784*/ 	.short	0x010a
        /*0786*/ 	.byte	0xff
	.zero		1


	//   ....[104]....
        /*0788*/ 	.word	0x0000ad60
        /*078c*/ 	.word	0x00000002
        /*0790*/ 	.word	0x00000028
        /*0794*/ 	.short	0x010a
        /*0796*/ 	.byte	0xff
	.zero		1


	//   ....[105]....
        /*0798*/ 	.word	0x0000adb0
        /*079c*/ 	.word	0x00000002
        /*07a0*/ 	.word	0x000000a0
        /*07a4*/ 	.short	0x010a
        /*07a6*/ 	.byte	0xff
	.zero		1


	//   ....[106]....
        /*07a8*/ 	.word	0x0000ae10
        /*07ac*/ 	.word	0x00000000
        /*07b0*/ 	.word	0x00000000
        /*07b4*/ 	.short	0x010a
        /*07b6*/ 	.byte	0xff
	.zero		1


	//   ....[107]....
        /*07b8*/ 	.word	0x0000ae70
        /*07bc*/ 	.word	0x00000000
        /*07c0*/ 	.word	0x00000000
        /*07c4*/ 	.short	0x010a
        /*07c6*/ 	.byte	0xff
	.zero		1


	//   ....[108]....
        /*07c8*/ 	.word	0x0000aed0
        /*07cc*/ 	.word	0x00000000
        /*07d0*/ 	.word	0x00000000
        /*07d4*/ 	.short	0x010a
        /*07d6*/ 	.byte	0xff
	.zero		1


	//   ....[109]....
        /*07d8*/ 	.word	0x0000af30
        /*07dc*/ 	.word	0x00000000
        /*07e0*/ 	.word	0x00000000
        /*07e4*/ 	.short	0x010a
        /*07e6*/ 	.byte	0xff
	.zero		1


	//   ....[110]....
        /*07e8*/ 	.word	0x0000af80
        /*07ec*/ 	.word	0x00000000
        /*07f0*/ 	.word	0x000000e0
        /*07f4*/ 	.short	0x010a
        /*07f6*/ 	.byte	0xff
	.zero		1


	//   ....[111]....
        /*07f8*/ 	.word	0x0000afe0
        /*07fc*/ 	.word	0x00000000
        /*0800*/ 	.word	0x000000b0
        /*0804*/ 	.short	0x010a
        /*0806*/ 	.byte	0xff
	.zero		1


	//   ....[112]....
        /*0808*/ 	.word	0x0000b030
        /*080c*/ 	.word	0x00000000
        /*0810*/ 	.word	0x000000a0
        /*0814*/ 	.short	0x010a
        /*0816*/ 	.byte	0xff
	.zero		1


	//   ....[113]....
        /*0818*/ 	.word	0x0000b090
        /*081c*/ 	.word	0x00000000
        /*0820*/ 	.word	0x000000b0
        /*0824*/ 	.short	0x010a
        /*0826*/ 	.byte	0xff
	.zero		1


	//   ....[114]....
        /*0828*/ 	.word	0x0000b0e0
        /*082c*/ 	.word	0x00000000
        /*0830*/ 	.word	0x000000a0
        /*0834*/ 	.short	0x010a
        /*0836*/ 	.byte	0xff
	.zero		1


	//   ....[115]....
        /*0838*/ 	.word	0x0000b140
        /*083c*/ 	.word	0x00000003
        /*0840*/ 	.word	0x000000d0
        /*0844*/ 	.short	0x010a
        /*0846*/ 	.byte	0xff
	.zero		1


	//   ....[116]....
        /*0848*/ 	.word	0x0000b1a0
        /*084c*/ 	.word	0x00000000
        /*0850*/ 	.word	0x00000000
        /*0854*/ 	.short	0x010a
        /*0856*/ 	.byte	0xff
	.zero		1


	//   ....[117]....
        /*0858*/ 	.word	0x0000b200
        /*085c*/ 	.word	0x00000000
        /*0860*/ 	.word	0x00000000
        /*0864*/ 	.short	0x010a
        /*0866*/ 	.byte	0xff
	.zero		1


	//   ....[118]....
        /*0868*/ 	.word	0x0000b260
        /*086c*/ 	.word	0x00000000
        /*0870*/ 	.word	0x00000000
        /*0874*/ 	.short	0x010a
        /*0876*/ 	.byte	0xff
	.zero		1


	//   ....[119]....
        /*0878*/ 	.word	0x0000b2b0
        /*087c*/ 	.word	0x00000000
        /*0880*/ 	.word	0x000000a0
        /*0884*/ 	.short	0x010a
        /*0886*/ 	.byte	0xff
	.zero		1


	//   ....[120]....
        /*0888*/ 	.word	0x0000b310
        /*088c*/ 	.word	0x00000000
        /*0890*/ 	.word	0x00000098
        /*0894*/ 	.short	0x010a
        /*0896*/ 	.byte	0xff
	.zero		1


	//   ....[121]....
        /*0898*/ 	.word	0x0000b370
        /*089c*/ 	.word	0x00000003
        /*08a0*/ 	.word	0x00000070
        /*08a4*/ 	.short	0x010a
        /*08a6*/ 	.byte	0xff
	.zero		1


	//   ....[122]....
        /*08a8*/ 	.word	0x0000b3d0
        /*08ac*/ 	.word	0x00000003
        /*08b0*/ 	.word	0x00000078
        /*08b4*/ 	.short	0x010a
        /*08b6*/ 	.byte	0xff
	.zero		1


	//   ....[123]....
        /*08b8*/ 	.word	0x0000b430
        /*08bc*/ 	.word	0x00000003
        /*08c0*/ 	.word	0x00000080
        /*08c4*/ 	.short	0x010a
        /*08c6*/ 	.byte	0xff
	.zero		1


	//   ....[124]....
        /*08c8*/ 	.word	0x0000b490
        /*08cc*/ 	.word	0x00000003
        /*08d0*/ 	.word	0x00000088
        /*08d4*/ 	.short	0x010a
        /*08d6*/ 	.byte	0xff
	.zero		1


	//   ....[125]....
        /*08d8*/ 	.word	0x0000b4f0
        /*08dc*/ 	.word	0x00000000
        /*08e0*/ 	.word	0x00000070
        /*08e4*/ 	.short	0x010a
        /*08e6*/ 	.byte	0xff
	.zero		1


	//   ....[126]....
        /*08e8*/ 	.word	0x0000b550
        /*08ec*/ 	.word	0x00000000
        /*08f0*/ 	.word	0x00000078
        /*08f4*/ 	.short	0x010a
        /*08f6*/ 	.byte	0xff
	.zero		1


	//   ....[127]....
        /*08f8*/ 	.word	0x0000b5b0
        /*08fc*/ 	.word	0x00000000
        /*0900*/ 	.word	0x00000080
        /*0904*/ 	.short	0x010a
        /*0906*/ 	.byte	0xff
	.zero		1


	//   ....[128]....
        /*0908*/ 	.word	0x0000b600
        /*090c*/ 	.word	0x00000000
        /*0910*/ 	.word	0x000000a0
        /*0914*/ 	.short	0x010a
        /*0916*/ 	.byte	0xff
	.zero		1


	//   ....[129]....
        /*0918*/ 	.word	0x0000b660
        /*091c*/ 	.word	0x00000003
        /*0920*/ 	.word	0x00000050
        /*0924*/ 	.short	0x010a
        /*0926*/ 	.byte	0xff
	.zero		1


	//   ....[130]....
        /*0928*/ 	.word	0x0000b6b0
        /*092c*/ 	.word	0x00000057
        /*0930*/ 	.word	0x000000c0
        /*0934*/ 	.short	0x010a
        /*0936*/ 	.byte	0xff
	.zero		1


	//   ....[131]....
        /*0938*/ 	.word	0x0000b700
        /*093c*/ 	.word	0x00000003
        /*0940*/ 	.word	0x00000050
        /*0944*/ 	.short	0x010a
        /*0946*/ 	.byte	0xff
	.zero		1


	//   ....[132]....
        /*0948*/ 	.word	0x0000b750
        /*094c*/ 	.word	0x00000000
        /*0950*/ 	.word	0x00000050
        /*0954*/ 	.short	0x010a
        /*0956*/ 	.byte	0xff
	.zero		1


	//   ....[133]....
        /*0958*/ 	.word	0x0000b7a0
        /*095c*/ 	.word	0x00000003
        /*0960*/ 	.word	0x00000050
        /*0964*/ 	.short	0x010a
        /*0966*/ 	.byte	0xff
	.zero		1


	//----- nvinfo : EIATTR_NUM_MBARRIERS
	.align		4
.L_47:
        /*0968*/ 	.byte	0x03, 0x38
        /*096a*/ 	.short	0x0020


	//----- nvinfo : EIATTR_EXIT_INSTR_OFFSETS
	.align		4
        /*096c*/ 	.byte	0x04, 0x1c
        /*096e*/ 	.short	(.L_49 - .L_48)


	//   ....[0]....
.L_48:
        /*0970*/ 	.word	0x00002580


	//   ....[1]....
        /*0974*/ 	.word	0x00002a70


	//   ....[2]....
        /*0978*/ 	.word	0x00002ad0


	//   ....[3]....
        /*097c*/ 	.word	0x000037d0


	//   ....[4]....
        /*0980*/ 	.word	0x00004830


	//   ....[5]....
        /*0984*/ 	.word	0x00004870


	//   ....[6]....
        /*0988*/ 	.word	0x0000ab70


	//   ....[7]....
        /*098c*/ 	.word	0x0000abf0


	//   ....[8]....
        /*0990*/ 	.word	0x0000ac20


	//   ....[9]....
        /*0994*/ 	.word	0x0000ac90


	//----- nvinfo : EIATTR_MAX_THREADS
	.align		4
.L_49:
        /*0998*/ 	.byte	0x04, 0x05
        /*099a*/ 	.short	(.L_51 - .L_50)
.L_50:
        /*099c*/ 	.word	0x00000100
        /*09a0*/ 	.word	0x00000001
        /*09a4*/ 	.word	0x00000001


	//----- nvinfo : EIATTR_CRS_STACK_SIZE
	.align		4
.L_51:
        /*09a8*/ 	.byte	0x04, 0x1e
        /*09aa*/ 	.short	(.L_53 - .L_52)
.L_52:
        /*09ac*/ 	.word	0x00000000


	//----- nvinfo : EIATTR_CBANK_PARAM_SIZE
	.align		4
.L_53:
        /*09b0*/ 	.byte	0x03, 0x19
        /*09b2*/ 	.short	0x0800


	//----- nvinfo : EIATTR_PARAM_CBANK
	.align		4
        /*09b4*/ 	.byte	0x04, 0x0a
        /*09b6*/ 	.short	(.L_55 - .L_54)
	.align		4
.L_54:
        /*09b8*/ 	.word	index@(.nv.constant0._ZN7cutlass13device_kernelINS_4gemm6kernel13GemmUniversalIN4cute5tupleIJiiiiEEENS1_10collective13CollectiveMmaINS1_35MainloopSm100TmaUmmaWarpSpecializedILi5ELi2ELi2ENS5_IJNS4_1CILi1EEESB_SB_EEEEENS5_IJNSA_ILi128EEENSA_ILi256EEENSA_ILi32EEEEEENS_6half_tENS5_IJlSB_lEEESI_SJ_NS4_8TiledMMAINS4_8MMA_AtomIJNS4_20SM100_MMA_F16BF16_SSISI_SI_fLi128ELi256ELNS4_4UMMA5MajorE0ELSO_0ELNSN_7ScaleInE0ELSP_0EEEEEENS4_6LayoutISC_NS5_IJNSA_ILi0EEEST_ST_EEEEENS5_IJNS4_10UnderscoreESW_SW_EEEEENS4_13SM90_TMA_LOADENS4_14ComposedLayoutINS4_7SwizzleILi2ELi4ELi3EEENS4_18smem_ptr_flag_bitsILi16EEENSS_INS5_IJNSA_ILi8EEESG_EEENS5_IJSG_SB_EEEEEEEvNS4_8identityESZ_S19_vS1A_EENS_8epilogue10collective18CollectiveEpilogueINS1C_23Sm100TmaWarpSpecializedILi4ELi2ELi64ELb1ELb0EEEJSH_NS5_IJNSS_ISE_SB_EENSS_INSA_ILi64EEESB_EEEEESI_SJ_SI_SJ_NS1C_6fusion15FusionCallbacksIS1G_NS1L_17LinearCombinationISI_fSI_fLNS_15FloatRoundStyleE2EEESH_S1K_JEEENS4_5SM1004TMEM4LOAD26SM100_TMEM_LOAD_32dp32b64xESZ_NS10_INS11_ILi3ELi4ELi3EEES14_NSS_INS5_IJS15_S1I_EEENS5_IJS1I_SB_EEEEEEENS4_39AutoVectorizingCopyWithAssumedAlignmentILi128EEENS4_14SM90_TMA_STOREES1Z_S21_S21_EEEvvEEEEvNT_6ParamsE)
        /*09bc*/ 	.short	0x0380
        /*09be*/ 	.short	0x0800


	//----- nvinfo : EIATTR_SW_WAR
	.align		4
.L_55:
        /*09c0*/ 	.byte	0x04, 0x36
        /*09c2*/ 	.short	(.L_57 - .L_56)
.L_56:
        /*09c4*/ 	.word	0x00000008
.L_57:


//--------------------- .nv.callgraph             --------------------------
	.section	.nv.callgraph,"",@"SHT_CUDA_CALLGRAPH"
	.align	4
	.sectionentsize	8
	.align		4
        /*0000*/ 	.word	0x00000000
	.align		4
        /*0004*/ 	.word	0xffffffff
	.align		4
        /*0008*/ 	.word	index@(_ZN7cutlass13device_kernelINS_4gemm6kernel13GemmUniversalIN4cute5tupleIJiiiiEEENS1_10collective13CollectiveMmaINS1_35MainloopSm100TmaUmmaWarpSpecializedILi5ELi2ELi2ENS5_IJNS4_1CILi1EEESB_SB_EEEEENS5_IJNSA_ILi128EEENSA_ILi256EEENSA_ILi32EEEEEENS_6half_tENS5_IJlSB_lEEESI_SJ_NS4_8TiledMMAINS4_8MMA_AtomIJNS4_20SM100_MMA_F16BF16_SSISI_SI_fLi128ELi256ELNS4_4UMMA5MajorE0ELSO_0ELNSN_7ScaleInE0ELSP_0EEEEEENS4_6LayoutISC_NS5_IJNSA_ILi0EEEST_ST_EEEEENS5_IJNS4_10UnderscoreESW_SW_EEEEENS4_13SM90_TMA_LOADENS4_14ComposedLayoutINS4_7SwizzleILi2ELi4ELi3EEENS4_18smem_ptr_flag_bitsILi16EEENSS_INS5_IJNSA_ILi8EEESG_EEENS5_IJSG_SB_EEEEEEEvNS4_8identityESZ_S19_vS1A_EENS_8epilogue10collective18CollectiveEpilogueINS1C_23Sm100TmaWarpSpecializedILi4ELi2ELi64ELb1ELb0EEEJSH_NS5_IJNSS_ISE_SB_EENSS_INSA_ILi64EEESB_EEEEESI_SJ_SI_SJ_NS1C_6fusion15FusionCallbacksIS1G_NS1L_17LinearCombinationISI_fSI_fLNS_15FloatRoundStyleE2EEESH_S1K_JEEENS4_5SM1004TMEM4LOAD26SM100_TMEM_LOAD_32dp32b64xESZ_NS10_INS11_ILi3ELi4ELi3EEES14_NSS_INS5_IJS15_S1I_EEENS5_IJS1I_SB_EEEEEEENS4_39AutoVectorizingCopyWithAssumedAlignmentILi128EEENS4_14SM90_TMA_STOREES1Z_S21_S21_EEEvvEEEEvNT_6ParamsE)
	.align		4
        /*000c*/ 	.word	index@(__assertfail)
	.align		4
        /*0010*/ 	.word	0x00000000
	.align		4
        /*0014*/ 	.word	0xfffffffe
	.align		4
        /*0018*/ 	.word	0x00000000
	.align		4
        /*001c*/ 	.word	0xfffffffd
	.align		4
        /*0020*/ 	.word	0x00000000
	.align		4
        /*0024*/ 	.word	0xfffffffc


//--------------------- .nv.constant4             --------------------------
	.section	.nv.constant4,"a",@progbits
	.align	8
	.align		8
.nv.constant4:
        /*0000*/ 	.dword	__assertfail
	.align		8
        /*0008*/ 	.dword	__unnamed_1
	.align		8
        /*0010*/ 	.dword	__unnamed_2
	.align		8
        /*0018*/ 	.dword	_ZN40_INTERNAL_5532e734_4_k_cu_8d87ccee_303554cuda3std3__45__cpo5beginE
	.align		8
        /*0020*/ 	.dword	_ZN40_INTERNAL_5532e734_4_k_cu_8d87ccee_303554cuda3std3__45__cpo3endE
	.align		8
        /*0028*/ 	.dword	_ZN40_INTERNAL_5532e734_4_k_cu_8d87ccee_303554cuda3std3__45__cpo6cbeginE
	.align		8
        /*0030*/ 	.dword	_ZN40_INTERNAL_5532e734_4_k_cu_8d87ccee_303554cuda3std3__45__cpo4cendE
	.align		8
        /*0038*/ 	.dword	_ZN40_INTERNAL_5532e734_4_k_cu_8d87ccee_303554cuda3std3__442_GLOBAL__N__5532e734_4_k_cu_8d87ccee_303556ignoreE
	.align		8
        /*0040*/ 	.dword	_ZN40_INTERNAL_5532e734_4_k_cu_8d87ccee_303554cuda3std3__419piecewise_constructE
	.align		8
        /*0048*/ 	.dword	_ZN40_INTERNAL_5532e734_4_k_cu_8d87ccee_303554cuda3std3__48in_placeE
	.align		8
        /*0050*/ 	.dword	_ZN40_INTERNAL_5532e734_4_k_cu_8d87ccee_303554cuda3std6ranges3__45__cpo4swapE
	.align		8
        /*0058*/ 	.dword	_ZN40_INTERNAL_5532e734_4_k_cu_8d87ccee_303554cuda3std6ranges3__45__cpo9iter_moveE
	.align		8
        /*0060*/ 	.dword	_ZN40_INTERNAL_5532e734_4_k_cu_8d87ccee_303554cute7productE
	.align		8
        /*0068*/ 	.dword	_ZN40_INTERNAL_5532e734_4_k_cu_8d87ccee_303554cute1_E
	.align		8
        /*0070*/ 	.dword	$str$25
	.align		8
        /*0078*/ 	.dword	$str$26
	.align		8
        /*0080*/ 	.dword	$str$27
	.align		8
        /*0088*/ 	.dword	$str$28


//--------------------- .text._ZN7cutlass13device_kernelINS_4gemm6kernel13GemmUniversalIN4cute5tupleIJiiiiEEENS1_10collective13CollectiveMmaINS1_35MainloopSm100TmaUmmaWarpSpecializedILi5ELi2ELi2ENS5_IJNS4_1CILi1EEESB_SB_EEEEENS5_IJNSA_ILi128EEENSA_ILi256EEENSA_ILi32EEEEEENS_6half_tENS5_IJlSB_lEEESI_SJ_NS4_8TiledMMAINS4_8MMA_AtomIJNS4_20SM100_MMA_F16BF16_SSISI_SI_fLi128ELi256ELNS4_4UMMA5MajorE0ELSO_0ELNSN_7ScaleInE0ELSP_0EEEEEENS4_6LayoutISC_NS5_IJNSA_ILi0EEEST_ST_EEEEENS5_IJNS4_10UnderscoreESW_SW_EEEEENS4_13SM90_TMA_LOADENS4_14ComposedLayoutINS4_7SwizzleILi2ELi4ELi3EEENS4_18smem_ptr_flag_bitsILi16EEENSS_INS5_IJNSA_ILi8EEESG_EEENS5_IJSG_SB_EEEEEEEvNS4_8identityESZ_S19_vS1A_EENS_8epilogue10collective18CollectiveEpilogueINS1C_23Sm100TmaWarpSpecializedILi4ELi2ELi64ELb1ELb0EEEJSH_NS5_IJNSS_ISE_SB_EENSS_INSA_ILi64EEESB_EEEEESI_SJ_SI_SJ_NS1C_6fusion15FusionCallbacksIS1G_NS1L_17LinearCombinationISI_fSI_fLNS_15FloatRoundStyleE2EEESH_S1K_JEEENS4_5SM1004TMEM4LOAD26SM100_TMEM_LOAD_32dp32b64xESZ_NS10_INS11_ILi3ELi4ELi3EEES14_NSS_INS5_IJS15_S1I_EEENS5_IJS1I_SB_EEEEEEENS4_39AutoVectorizingCopyWithAssumedAlignmentILi128EEENS4_14SM90_TMA_STOREES1Z_S21_S21_EEEvvEEEEvNT_6ParamsE --------------------------
	.section	.text._ZN7cutlass13device_kernelINS_4gemm6kernel13GemmUniversalIN4cute5tupleIJiiiiEEENS1_10collective13CollectiveMmaINS1_35MainloopSm100TmaUmmaWarpSpecializedILi5ELi2ELi2ENS5_IJNS4_1CILi1EEESB_SB_EEEEENS5_IJNSA_ILi128EEENSA_ILi256EEENSA_ILi32EEEEEENS_6half_tENS5_IJlSB_lEEESI_SJ_NS4_8TiledMMAINS4_8MMA_AtomIJNS4_20SM100_MMA_F16BF16_SSISI_SI_fLi128ELi256ELNS4_4UMMA5MajorE0ELSO_0ELNSN_7ScaleInE0ELSP_0EEEEEENS4_6LayoutISC_NS5_IJNSA_ILi0EEEST_ST_EEEEENS5_IJNS4_10UnderscoreESW_SW_EEEEENS4_13SM90_TMA_LOADENS4_14ComposedLayoutINS4_7SwizzleILi2ELi4ELi3EEENS4_18smem_ptr_flag_bitsILi16EEENSS_INS5_IJNSA_ILi8EEESG_EEENS5_IJSG_SB_EEEEEEEvNS4_8identityESZ_S19_vS1A_EENS_8epilogue10collective18CollectiveEpilogueINS1C_23Sm100TmaWarpSpecializedILi4ELi2ELi64ELb1ELb0EEEJSH_NS5_IJNSS_ISE_SB_EENSS_INSA_ILi64EEESB_EEEEESI_SJ_SI_SJ_NS1C_6fusion15FusionCallbacksIS1G_NS1L_17LinearCombinationISI_fSI_fLNS_15FloatRoundStyleE2EEESH_S1K_JEEENS4_5SM1004TMEM4LOAD26SM100_TMEM_LOAD_32dp32b64xESZ_NS10_INS11_ILi3ELi4ELi3EEES14_NSS_INS5_IJS15_S1I_EEENS5_IJS1I_SB_EEEEEEENS4_39AutoVectorizingCopyWithAssumedAlignmentILi128EEENS4_14SM90_TMA_STOREES1Z_S21_S21_EEEvvEEEEvNT_6ParamsE,"ax",@progbits
	.align	128
.text._ZN7cutlass13device_kernelINS_4gemm6kernel13GemmUniversalIN4cute5tupleIJiiiiEEENS1_10collective13CollectiveMmaINS1_35MainloopSm100TmaUmmaWarpSpecializedILi5ELi2ELi2ENS5_IJNS4_1CILi1EEESB_SB_EEEEENS5_IJNSA_ILi128EEENSA_ILi256EEENSA_ILi32EEEEEENS_6half_tENS5_IJlSB_lEEESI_SJ_NS4_8TiledMMAINS4_8MMA_AtomIJNS4_20SM100_MMA_F16BF16_SSISI_SI_fLi128ELi256ELNS4_4UMMA5MajorE0ELSO_0ELNSN_7ScaleInE0ELSP_0EEEEEENS4_6LayoutISC_NS5_IJNSA_ILi0EEEST_ST_EEEEENS5_IJNS4_10UnderscoreESW_SW_EEEEENS4_13SM90_TMA_LOADENS4_14ComposedLayoutINS4_7SwizzleILi2ELi4ELi3EEENS4_18smem_ptr_flag_bitsILi16EEENSS_INS5_IJNSA_ILi8EEESG_EEENS5_IJSG_SB_EEEEEEEvNS4_8identityESZ_S19_vS1A_EENS_8epilogue10collective18CollectiveEpilogueINS1C_23Sm100TmaWarpSpecializedILi4ELi2ELi64ELb1ELb0EEEJSH_NS5_IJNSS_ISE_SB_EENSS_INSA_ILi64EEESB_EEEEESI_SJ_SI_SJ_NS1C_6fusion15FusionCallbacksIS1G_NS1L_17LinearCombinationISI_fSI_fLNS_15FloatRoundStyleE2EEESH_S1K_JEEENS4_5SM1004TMEM4LOAD26SM100_TMEM_LOAD_32dp32b64xESZ_NS10_INS11_ILi3ELi4ELi3EEES14_NSS_INS5_IJS15_S1I_EEENS5_IJS1I_SB_EEEEEEENS4_39AutoVectorizingCopyWithAssumedAlignmentILi128EEENS4_14SM90_TMA_STOREES1Z_S21_S21_EEEvvEEEEvNT_6ParamsE:
        .type           _ZN7cutlass13device_kernelINS_4gemm6kernel13GemmUniversalIN4cute5tupleIJiiiiEEENS1_10collective13CollectiveMmaINS1_35MainloopSm100TmaUmmaWarpSpecializedILi5ELi2ELi2ENS5_IJNS4_1CILi1EEESB_SB_EEEEENS5_IJNSA_ILi128EEENSA_ILi256EEENSA_ILi32EEEEEENS_6half_tENS5_IJlSB_lEEESI_SJ_NS4_8TiledMMAINS4_8MMA_AtomIJNS4_20SM100_MMA_F16BF16_SSISI_SI_fLi128ELi256ELNS4_4UMMA5MajorE0ELSO_0ELNSN_7ScaleInE0ELSP_0EEEEEENS4_6LayoutISC_NS5_IJNSA_ILi0EEEST_ST_EEEEENS5_IJNS4_10UnderscoreESW_SW_EEEEENS4_13SM90_TMA_LOADENS4_14ComposedLayoutINS4_7SwizzleILi2ELi4ELi3EEENS4_18smem_ptr_flag_bitsILi16EEENSS_INS5_IJNSA_ILi8EEESG_EEENS5_IJSG_SB_EEEEEEEvNS4_8identityESZ_S19_vS1A_EENS_8epilogue10collective18CollectiveEpilogueINS1C_23Sm100TmaWarpSpecializedILi4ELi2ELi64ELb1ELb0EEEJSH_NS5_IJNSS_ISE_SB_EENSS_INSA_ILi64EEESB_EEEEESI_SJ_SI_SJ_NS1C_6fusion15FusionCallbacksIS1G_NS1L_17LinearCombinationISI_fSI_fLNS_15FloatRoundStyleE2EEESH_S1K_JEEENS4_5SM1004TMEM4LOAD26SM100_TMEM_LOAD_32dp32b64xESZ_NS10_INS11_ILi3ELi4ELi3EEES14_NSS_INS5_IJS15_S1I_EEENS5_IJS1I_SB_EEEEEEENS4_39AutoVectorizingCopyWithAssumedAlignmentILi128EEENS4_14SM90_TMA_STOREES1Z_S21_S21_EEEvvEEEEvNT_6ParamsE,@function
        .size           _ZN7cutlass13device_kernelINS_4gemm6kernel13GemmUniversalIN4cute5tupleIJiiiiEEENS1_10collective13CollectiveMmaINS1_35MainloopSm100TmaUmmaWarpSpecializedILi5ELi2ELi2ENS5_IJNS4_1CILi1EEESB_SB_EEEEENS5_IJNSA_ILi128EEENSA_ILi256EEENSA_ILi32EEEEEENS_6half_tENS5_IJlSB_lEEESI_SJ_NS4_8TiledMMAINS4_8MMA_AtomIJNS4_20SM100_MMA_F16BF16_SSISI_SI_fLi128ELi256ELNS4_4UMMA5MajorE0ELSO_0ELNSN_7ScaleInE0ELSP_0EEEEEENS4_6LayoutISC_NS5_IJNSA_ILi0EEEST_ST_EEEEENS5_IJNS4_10UnderscoreESW_SW_EEEEENS4_13SM90_TMA_LOADENS4_14ComposedLayoutINS4_7SwizzleILi2ELi4ELi3EEENS4_18smem_ptr_flag_bitsILi16EEENSS_INS5_IJNSA_ILi8EEESG_EEENS5_IJSG_SB_EEEEEEEvNS4_8identityESZ_S19_vS1A_EENS_8epilogue10collective18CollectiveEpilogueINS1C_23Sm100TmaWarpSpecializedILi4ELi2ELi64ELb1ELb0EEEJSH_NS5_IJNSS_ISE_SB_EENSS_INSA_ILi64EEESB_EEEEESI_SJ_SI_SJ_NS1C_6fusion15FusionCallbacksIS1G_NS1L_17LinearCombinationISI_fSI_fLNS_15FloatRoundStyleE2EEESH_S1K_JEEENS4_5SM1004TMEM4LOAD26SM100_TMEM_LOAD_32dp32b64xESZ_NS10_INS11_ILi3ELi4ELi3EEES14_NSS_INS5_IJS15_S1I_EEENS5_IJS1I_SB_EEEEEEENS4_39AutoVectorizingCopyWithAssumedAlignmentILi128EEENS4_14SM90_TMA_STOREES1Z_S21_S21_EEEvvEEEEvNT_6ParamsE,(.L_x_173 - _ZN7cutlass13device_kernelINS_4gemm6kernel13GemmUniversalIN4cute5tupleIJiiiiEEENS1_10collective13CollectiveMmaINS1_35MainloopSm100TmaUmmaWarpSpecializedILi5ELi2ELi2ENS5_IJNS4_1CILi1EEESB_SB_EEEEENS5_IJNSA_ILi128EEENSA_ILi256EEENSA_ILi32EEEEEENS_6half_tENS5_IJlSB_lEEESI_SJ_NS4_8TiledMMAINS4_8MMA_AtomIJNS4_20SM100_MMA_F16BF16_SSISI_SI_fLi128ELi256ELNS4_4UMMA5MajorE0ELSO_0ELNSN_7ScaleInE0ELSP_0EEEEEENS4_6LayoutISC_NS5_IJNSA_ILi0EEEST_ST_EEEEENS5_IJNS4_10UnderscoreESW_SW_EEEEENS4_13SM90_TMA_LOADENS4_14ComposedLayoutINS4_7SwizzleILi2ELi4ELi3EEENS4_18smem_ptr_flag_bitsILi16EEENSS_INS5_IJNSA_ILi8EEESG_EEENS5_IJSG_SB_EEEEEEEvNS4_8identityESZ_S19_vS1A_EENS_8epilogue10collective18CollectiveEpilogueINS1C_23Sm100TmaWarpSpecializedILi4ELi2ELi64ELb1ELb0EEEJSH_NS5_IJNSS_ISE_SB_EENSS_INSA_ILi64EEESB_EEEEESI_SJ_SI_SJ_NS1C_6fusion15FusionCallbacksIS1G_NS1L_17LinearCombinationISI_fSI_fLNS_15FloatRoundStyleE2EEESH_S1K_JEEENS4_5SM1004TMEM4LOAD26SM100_TMEM_LOAD_32dp32b64xESZ_NS10_INS11_ILi3ELi4ELi3EEES14_NSS_INS5_IJS15_S1I_EEENS5_IJS1I_SB_EEEEEEENS4_39AutoVectorizingCopyWithAssumedAlignmentILi128EEENS4_14SM90_TMA_STOREES1Z_S21_S21_EEEvvEEEEvNT_6ParamsE)
        .other          _ZN7cutlass13device_kernelINS_4gemm6kernel13GemmUniversalIN4cute5tupleIJiiiiEEENS1_10collective13CollectiveMmaINS1_35MainloopSm100TmaUmmaWarpSpecializedILi5ELi2ELi2ENS5_IJNS4_1CILi1EEESB_SB_EEEEENS5_IJNSA_ILi128EEENSA_ILi256EEENSA_ILi32EEEEEENS_6half_tENS5_IJlSB_lEEESI_SJ_NS4_8TiledMMAINS4_8MMA_AtomIJNS4_20SM100_MMA_F16BF16_SSISI_SI_fLi128ELi256ELNS4_4UMMA5MajorE0ELSO_0ELNSN_7ScaleInE0ELSP_0EEEEEENS4_6LayoutISC_NS5_IJNSA_ILi0EEEST_ST_EEEEENS5_IJNS4_10UnderscoreESW_SW_EEEEENS4_13SM90_TMA_LOADENS4_14ComposedLayoutINS4_7SwizzleILi2ELi4ELi3EEENS4_18smem_ptr_flag_bitsILi16EEENSS_INS5_IJNSA_ILi8EEESG_EEENS5_IJSG_SB_EEEEEEEvNS4_8identityESZ_S19_vS1A_EENS_8epilogue10collective18CollectiveEpilogueINS1C_23Sm100TmaWarpSpecializedILi4ELi2ELi64ELb1ELb0EEEJSH_NS5_IJNSS_ISE_SB_EENSS_INSA_ILi64EEESB_EEEEESI_SJ_SI_SJ_NS1C_6fusion15FusionCallbacksIS1G_NS1L_17LinearCombinationISI_fSI_fLNS_15FloatRoundStyleE2EEESH_S1K_JEEENS4_5SM1004TMEM4LOAD26SM100_TMEM_LOAD_32dp32b64xESZ_NS10_INS11_ILi3ELi4ELi3EEES14_NSS_INS5_IJS15_S1I_EEENS5_IJS1I_SB_EEEEEEENS4_39AutoVectorizingCopyWithAssumedAlignmentILi128EEENS4_14SM90_TMA_STOREES1Z_S21_S21_EEEvvEEEEvNT_6ParamsE,@"STO_CUDA_ENTRY STV_DEFAULT"
_ZN7cutlass13device_kernelINS_4gemm6kernel13GemmUniversalIN4cute5tupleIJiiiiEEENS1_10collective13CollectiveMmaINS1_35MainloopSm100TmaUmmaWarpSpecializedILi5ELi2ELi2ENS5_IJNS4_1CILi1EEESB_SB_EEEEENS5_IJNSA_ILi128EEENSA_ILi256EEENSA_ILi32EEEEEENS_6half_tENS5_IJlSB_lEEESI_SJ_NS4_8TiledMMAINS4_8MMA_AtomIJNS4_20SM100_MMA_F16BF16_SSISI_SI_fLi128ELi256ELNS4_4UMMA5MajorE0ELSO_0ELNSN_7ScaleInE0ELSP_0EEEEEENS4_6LayoutISC_NS5_IJNSA_ILi0EEEST_ST_EEEEENS5_IJNS4_10UnderscoreESW_SW_EEEEENS4_13SM90_TMA_LOADENS4_14ComposedLayoutINS4_7SwizzleILi2ELi4ELi3EEENS4_18smem_ptr_flag_bitsILi16EEENSS_INS5_IJNSA_ILi8EEESG_EEENS5_IJSG_SB_EEEEEEEvNS4_8identityESZ_S19_vS1A_EENS_8epilogue10collective18CollectiveEpilogueINS1C_23Sm100TmaWarpSpecializedILi4ELi2ELi64ELb1ELb0EEEJSH_NS5_IJNSS_ISE_SB_EENSS_INSA_ILi64EEESB_EEEEESI_SJ_SI_SJ_NS1C_6fusion15FusionCallbacksIS1G_NS1L_17LinearCombinationISI_fSI_fLNS_15FloatRoundStyleE2EEESH_S1K_JEEENS4_5SM1004TMEM4LOAD26SM100_TMEM_LOAD_32dp32b64xESZ_NS10_INS11_ILi3ELi4ELi3EEES14_NSS_INS5_IJS15_S1I_EEENS5_IJS1I_SB_EEEEEEENS4_39AutoVectorizingCopyWithAssumedAlignmentILi128EEENS4_14SM90_TMA_STOREES1Z_S21_S21_EEEvvEEEEvNT_6ParamsE:
[----:B------:R-:W1:Y:S01]  /*0000*/  LDC R1, c[0x0][0x37c] ;  /* 0x0000df00ff017b82 */ /* 0x000e620000000800 */
[----:B------:R-:W2:Y:S01]  /*0010*/  S2R R170, SR_TID.X ;  /* 0x0000000000aa7919 */ /* 0x000ea20000002100 */
[----:B------:R-:W3:Y:S01]  /*0020*/  LDCU.64 UR4, c[0x0][0x890] ;  /* 0x00011200ff0477ac */ /* 0x000ee20008000a00 */
[----:B------:R-:W-:Y:S02]  /*0030*/  PRMT R155, RZ, 0x7610, R155 ;  /* 0x00007610ff9b7816 */ /* 0x000fe4000000009b */
[----:B------:R-:W-:Y:S01]  /*0040*/  ELECT P5, URZ, PT ;  /* 0x0000000000ff782f */ /* 0x000fe200038a0000 */
[----:B------:R-:W4:Y:S01]  /*0050*/  LDCU.64 UR46, c[0x0][0x358] ;  /* 0x00006b00ff2e77ac */ /* 0x000f220008000a00 */
[----:B---3--:R-:W-:-:S04]  /*0060*/  UISETP.NE.U32.AND UP0, UPT, UR4, URZ, UPT ;  /* 0x000000ff0400728c */ /* 0x008fc8000bf05070 */
[----:B------:R-:W-:Y:S01]  /*0070*/  UISETP.NE.AND.EX UP0, UPT, UR5, URZ, UPT, UP0 ;  /* 0x000000ff0500728c */ /* 0x000fe2000bf05300 */
[----:B--2---:R-:W-:-:S05]  /*0080*/  SHF.R.U32.HI R162, RZ, 0x5, R170 ;  /* 0x00000005ffa27819 */ /* 0x004fca00000116aa */
[----:B------:R-:W2:Y:S02]  /*0090*/  SHFL.IDX PT, R0, R162, RZ, 0x1f ;  /* 0x00001fffa2007589 */ /* 0x000ea400000e0000 */
[----:B--2---:R-:W-:Y:S01]  /*00a0*/  R2UR UR8, R0 ;  /* 0x00000000000872ca */ /* 0x004fe200000e0000 */
[----:B-1--4-:R-:W-:-:S14]  /*00b0*/  BRA.U UP0, `(.L_x_0) ;  /* 0x00000001002c7547 */ /* 0x012fdc000b800000 */
[----:B------:R-:W1:Y:S02]  /*00c0*/  LDCU.64 UR6, c[0x0][0x888] ;  /* 0x00011100ff0677ac */ /* 0x000e640008000a00 */
[----:B-1----:R-:W-:-:S04]  /*00d0*/  UISETP.NE.U32.AND UP0, UPT, UR6, URZ, UPT ;  /* 0x000000ff0600728c */ /* 0x002fc8000bf05070 */
[----:B------:R-:W-:-:S09]  /*00e0*/  UISETP.NE.AND.EX UP0, UPT, UR7, URZ, UPT, UP0 ;  /* 0x000000ff0700728c */ /* 0x000fd2000bf05300 */
[----:B------:R-:W-:Y:S05]  /*00f0*/  BRA.U !UP0, `(.L_x_1) ;  /* 0x0000000108107547 */ /* 0x000fea000b800000 */
[----:B------:R-:W1:Y:S02]  /*0100*/  LDC.64 R2, c[0x0][0x888] ;  /* 0x00022200ff027b82 */ /* 0x000e640000000a00 */
[----:B-1----:R1:W5:Y:S01]  /*0110*/  LDG.E R81, desc[UR46][R2.64] ;  /* 0x0000002e02517981 */ /* 0x002362000c1e1900 */
[----:B------:R-:W-:Y:S01]  /*0120*/  HFMA2 R155, -RZ, RZ, 0, 5.9604644775390625e-08 ;  /* 0x00000001ff9b7431 */ /* 0x000fe200000001ff */
[----:B------:R-:W-:Y:S05]  /*0130*/  BRA `(.L_x_0) ;  /* 0x00000000000c7947 */ /* 0x000fea0003800000 */
.L_x_1:
[----:B------:R-:W1:Y:S01]  /*0140*/  LDCU UR6, c[0x0][0x880] ;  /* 0x00011000ff0677ac */ /* 0x000e620008000800 */
[----:B------:R-:W-:Y:S01]  /*0150*/  HFMA2 R155, -RZ, RZ, 0, 5.9604644775390625e-08 ;  /* 0x00000001ff9b7431 */ /* 0x000fe200000001ff */
[----:B-1----:R-:W-:-:S07]  /*0160*/  MOV R81, UR6 ;  /* 0x0000000600517c02 */ /* 0x002fce0008000f00 */
.L_x_0:
[----:B------:R-:W2:Y:S02]  /*0170*/  LDCU.64 UR6, c[0x0][0x8b0] ;  /* 0x00011600ff0677ac */ /* 0x000ea40008000a00 */
[----:B--2---:R-:W-:-:S04]  /*0180*/  UISETP.NE.U32.AND UP0, UPT, UR6, URZ, UPT ;  /* 0x000000ff0600728c */ /* 0x004fc8000bf05070 */
[----:B------:R-:W-:-:S09]  /*0190*/  UISETP.NE.AND.EX UP0, UPT, UR7, URZ, UPT, UP0 ;  /* 0x000000ff0700728c */ /* 0x000fd2000bf05300 */
[----:B------:R-:W-:Y:S05]  /*01a0*/  BRA.U UP0, `(.L_x_2) ;  /* 0x0000000100247547 */ /* 0x000fea000b800000 */
[----:B------:R-:W2:Y:S02]  /*01b0*/  LDCU.64 UR6, c[0x0][0x8a8] ;  /* 0x00011500ff0677ac */ /* 0x000ea40008000a00 */
[----:B--2---:R-:W-:-:S04]  /*01c0*/  UISETP.NE.U32.AND UP0, UPT, UR6, URZ, UPT ;  /* 0x000000ff0600728c */ /* 0x004fc8000bf05070 */
[----:B------:R-:W-:-:S09]  /*01d0*/  UISETP.NE.AND.EX UP0, UPT, UR7, URZ, UPT, UP0 ;  /* 0x000000ff0700728c */ /* 0x000fd2000bf05300 */
[----:B------:R-:W-:Y:S05]  /*01e0*/  BRA.U !UP0, `(.L_x_3) ;  /* 0x00000001080c7547 */ /* 0x000fea000b800000 */
[----:B------:R-:W2:Y:S02]  /*01f0*/  LDC.64 R78, c[0x0][0x8a8] ;  /* 0x00022a00ff4e7b82 */ /* 0x000ea40000000a00 */
[----:B--2---:R2:W5:Y:S01]  /*0200*/  LDG.E R78, desc[UR46][R78.64] ;  /* 0x0000002e4e4e7981 */ /* 0x004562000c1e1900 */
[----:B------:R-:W-:Y:S05]  /*0210*/  BRA `(.L_x_2) ;  /* 0x0000000000087947 */ /* 0x000fea0003800000 */
.L_x_3:
[----:B------:R-:W2:Y:S02]  /*0220*/  LDCU UR6, c[0x0][0x8a0] ;  /* 0x00011400ff0677ac */ /* 0x000ea40008000800 */
[----:B--2---:R-:W-:Y:S02]  /*0230*/  MOV R78, UR6 ;  /* 0x00000006004e7c02 */ /* 0x004fe40008000f00 */
.L_x_2:
[----:B------:R-:W-:Y:S01]  /*0240*/  IMAD.U32 R0, RZ, RZ, UR8 ;  /* 0x00000008ff007e24 */ /* 0x000fe2000f8e00ff */
[----:B------:R-:W-:Y:S04]  /*0250*/  BSSY.RECONVERGENT B0, `(.L_x_4) ;  /* 0x000000c000007945 */ /* 0x000fe80003800200 */
[C---:B------:R-:W-:Y:S02]  /*0260*/  ISETP.NE.OR P1, PT, R0.reuse, 0x1, !P5 ;  /* 0x000000010000780c */ /* 0x040fe40006f25670 */
[----:B------:R-:W-:-:S11]  /*0270*/  ISETP.NE.OR P0, PT, R0, 0x3, !P5 ;  /* 0x000000030000780c */ /* 0x000fd60006f05670 */
[----:B------:R-:W-:Y:S05]  /*0280*/  @P1 BRA `(.L_x_5) ;  /* 0x0000000000201947 */ /* 0x000fea0003800000 */
[----:B------:R-:W3:Y:S02]  /*0290*/  LDCU.64 UR6, c[0x0][0x348] ;  /* 0x00006900ff0677ac */ /* 0x000ee40008000a00 */
[----:B---3--:R-:W-:Y:S02]  /*02a0*/  UIADD3 UR10, UP1, UPT, UR6, 0x80, URZ ;  /* 0x00000080060a7890 */ /* 0x008fe4000ff3e0ff */
[----:B------:R-:W-:Y:S02]  /*02b0*/  UIADD3 UR6, UP0, UPT, UR6, 0x180, URZ ;  /* 0x0000018006067890 */ /* 0x000fe4000ff1e0ff */
[----:B------:R-:W-:Y:S02]  /*02c0*/  UIADD3.X UR11, UPT, UPT, URZ, UR7, URZ, UP1, !UPT ;  /* 0x00000007ff0b7290 */ /* 0x000fe40008ffe4ff */
[----:B------:R-:W-:-:S07]  /*02d0*/  UIADD3.X UR7, UPT, UPT, URZ, UR7, URZ, UP0, !UPT ;  /* 0x00000007ff077290 */ /* 0x000fce00087fe4ff */
[----:B------:R3:W-:Y:S02]  /*02e0*/  UTMACCTL.PF [UR10] ;  /* 0x000000000a0079b9 */ /* 0x0007e40008040000 */
[----:B------:R3:W-:Y:S02]  /*02f0*/  UTMACCTL.PF [UR6] ;  /* 0x00000000060079b9 */ /* 0x0007e40008040000 */
[----:B---3--:R-:W-:Y:S01]  /*0300*/  NOP ;  /* 0x0000000000007918 */ /* 0x008fe20000000000 */
.L_x_5:
[----:B------:R-:W-:Y:S05]  /*0310*/  BSYNC.RECONVERGENT B0 ;  /* 0x0000000000007941 */ /* 0x000fea0003800200 */
.L_x_4:
[----:B------:R-:W-:Y:S04]  /*0320*/  BSSY.RECONVERGENT B0, `(.L_x_6) ;  /* 0x000000a000007945 */ /* 0x000fe80003800200 */
        /* <DEDUP_REMOVED lines=9> */
.L_x_7:
[----:B------:R-:W-:Y:S05]  /*03c0*/  BSYNC.RECONVERGENT B0 ;  /* 0x0000000000007941 */ /* 0x000fea0003800200 */
.L_x_6:
[----:B------:R-:W3:Y:S01]  /*03d0*/  LDCU.64 UR6, c[0x0][0x888] ;  /* 0x00011100ff0677ac */ /* 0x000ee20008000a00 */
[----:B------:R-:W-:Y:S02]  /*03e0*/  UISETP.EQ.U32.AND UP1, UPT, UR4, URZ, UPT ;  /* 0x000000ff0400728c */ /* 0x000fe4000bf22070 */
[----:B------:R-:W-:Y:S02]  /*03f0*/  UPLOP3.LUT UP2, UPT, UPT, UPT, UPT, 0x80, 0x8 ;  /* 0x000000000008789c */ /* 0x000fe40003f4f070 */
[----:B---3--:R-:W-:-:S04]  /*0400*/  UISETP.NE.U32.AND UP0, UPT, UR6, URZ, UPT ;  /* 0x000000ff0600728c */ /* 0x008fc8000bf05070 */
[----:B------:R-:W-:-:S04]  /*0410*/  UISETP.NE.AND.EX UP0, UPT, UR7, URZ, UPT, UP0 ;  /* 0x000000ff0700728c */ /* 0x000fc8000bf05300 */
[----:B------:R-:W-:-:S04]  /*0420*/  UISETP.EQ.OR.EX UP3, UPT, UR5, URZ, !UP0, UP1 ;  /* 0x000000ff0500728c */ /* 0x000fc8000c762710 */
[----:B------:R-:W-:-:S05]  /*0430*/  UP2UR UR50, UPR, URZ, 0x8 ;  /* 0x00000008ff327883 */ /* 0x000fca0008000000 */
[----:B------:R-:W-:Y:S07]  /*0440*/  BRA.U !UP3, `(.L_x_8) ;  /* 0x000000010b207547 */ /* 0x000fee000b800000 */
[----:B------:R-:W-:Y:S01]  /*0450*/  UISETP.NE.U32.AND UP2, UPT, UR4, URZ, UPT ;  /* 0x000000ff0400728c */ /* 0x000fe2000bf45070 */
[----:B-----5:R-:W-:Y:S01]  /*0460*/  FSETP.NEU.AND P0, PT, R81, RZ, PT ;  /* 0x000000ff5100720b */ /* 0x020fe20003f0d000 */
[----:B------:R-:W-:Y:S02]  /*0470*/  USEL UR4, URZ, 0xffffffff, UP0 ;  /* 0xffffffffff047887 */ /* 0x000fe40008000000 */
[----:B------:R-:W-:-:S10]  /*0480*/  UISETP.NE.AND.EX UP2, UPT, UR5, URZ, UPT, UP2 ;  /* 0x000000ff0500728c */ /* 0x000fd4000bf45320 */
[----:B------:R-:W-:Y:S01]  /*0490*/  VOTEU.ANY UP1, P0 ;  /* 0x0000000000ff7886 */ /* 0x000fe20000020100 */
[----:B------:R-:W-:-:S04]  /*04a0*/  @!UP2 USEL UR4, URZ, 0xffffffff, UP1 ;  /* 0xffffffffff04a887 */ /* 0x000fc80008800000 */
[----:B------:R-:W-:-:S04]  /*04b0*/  ULOP3.LUT UR4, UR4, 0x1, URZ, 0xc0, !UPT ;  /* 0x0000000104047892 */ /* 0x000fc8000f8ec0ff */
[----:B------:R-:W-:-:S11]  /*04c0*/  UISETP.NE.U32.AND UP2, UPT, UR4, 0x1, UPT ;  /* 0x000000010400788c */ /* 0x000fd6000bf45070 */
.L_x_8:
[----:B-1----:R-:W1:Y:S01]  /*04d0*/  SHFL.IDX PT, R2, R162, RZ, 0x1f ;  /* 0x00001fffa2027589 */ /* 0x002e6200000e0000 */
[----:B------:R-:W-:-:S04]  /*04e0*/  UISETP.NE.AND UP1, UPT, UR8, 0x2, UPT ;  /* 0x000000020800788c */ /* 0x000fc8000bf25270 */
[----:B------:R-:W-:Y:S01]  /*04f0*/  USEL UR6, URZ, 0x1, UP1 ;  /* 0x00000001ff067887 */ /* 0x000fe20008800000 */
[----:B-1----:R-:W-:-:S13]  /*0500*/  ISETP.NE.AND P0, PT, R2, RZ, PT ;  /* 0x000000ff0200720c */ /* 0x002fda0003f05270 */
[----:B------:R-:W-:Y:S05]  /*0510*/  @P0 BRA `(.L_x_9) ;  /* 0x0000000000500947 */ /* 0x000fea0003800000 */
[----:B------:R-:W1:Y:S01]  /*0520*/  S2UR UR5, SR_CgaCtaId ;  /* 0x00000000000579c3 */ /* 0x000e620000008800 */
[----:B------:R-:W-:Y:S01]  /*0530*/  UMOV UR7, 0x400 ;  /* 0x0000040000077882 */ /* 0x000fe20000000000 */
[----:B------:R-:W-:Y:S01]  /*0540*/  UMOV UR4, 0x1 ;  /* 0x0000000100047882 */ /* 0x000fe20000000000 */
[----:B------:R-:W-:Y:S01]  /*0550*/  ELECT P0, URZ, PT ;  /* 0x0000000000ff782f */ /* 0x000fe20003800000 */
[----:B------:R-:W-:-:S04]  /*0560*/  UIADD3 UR10, UPT, UPT, -UR4, 0x100000, URZ ;  /* 0x00100000040a7890 */ /* 0x000fc8000fffe1ff */
[----:B------:R-:W-:Y:S02]  /*0570*/  USHF.L.U32 UR11, UR10, 0xb, URZ ;  /* 0x0000000b0a0b7899 */ /* 0x000fe400080006ff */
[----:B------:R-:W-:Y:S02]  /*0580*/  USHF.L.U32 UR10, UR10, 0x1, URZ ;  /* 0x000000010a0a7899 */ /* 0x000fe400080006ff */
[----:B-1----:R-:W-:Y:S01]  /*0590*/  ULEA UR5, UR5, UR7, 0x18 ;  /* 0x0000000705057291 */ /* 0x002fe2000f8ec0ff */
[----:B------:R-:W1:Y:S11]  /*05a0*/  FENCE.VIEW.ASYNC.S ;  /* 0x00000000000073c6 */ /* 0x000e760000000000 */
[----:B-1----:R1:W3:Y:S01]  /*05b0*/  SYNCS.EXCH.64 URZ, [UR5], UR10 ;  /* 0x0000000a05ff75b2 */ /* 0x0022e20008000100 */
[----:B------:R1:W4:Y:S01]  /*05c0*/  SYNCS.EXCH.64 URZ, [UR5+0x28], UR10 ;  /* 0x0000280a05ff75b2 */ /* 0x0003220008000100 */
[----:B------:R1:W1:Y:S01]  /*05d0*/  SYNCS.EXCH.64 URZ, [UR5+0x8], UR10 ;  /* 0x0000080a05ff75b2 */ /* 0x0002620008000100 */
[----:B------:R1:W1:Y:S01]  /*05e0*/  SYNCS.EXCH.64 URZ, [UR5+0x30], UR10 ;  /* 0x0000300a05ff75b2 */ /* 0x0002620008000100 */
[----:B------:R1:W1:Y:S01]  /*05f0*/  SYNCS.EXCH.64 URZ, [UR5+0x10], UR10 ;  /* 0x0000100a05ff75b2 */ /* 0x0002620008000100 */
[----:B------:R1:W1:Y:S01]  /*0600*/  SYNCS.EXCH.64 URZ, [UR5+0x38], UR10 ;  /* 0x0000380a05ff75b2 */ /* 0x0002620008000100 */
[----:B------:R1:W1:Y:S01]  /*0610*/  SYNCS.EXCH.64 URZ, [UR5+0x18], UR10 ;  /* 0x0000180a05ff75b2 */ /* 0x0002620008000100 */
[----:B------:R1:W1:Y:S01]  /*0620*/  SYNCS.EXCH.64 URZ, [UR5+0x40], UR10 ;  /* 0x0000400a05ff75b2 */ /* 0x0002620008000100 */
[----:B------:R1:W1:Y:S01]  /*0630*/  SYNCS.EXCH.64 URZ, [UR5+0x20], UR10 ;  /* 0x0000200a05ff75b2 */ /* 0x0002620008000100 */
[----:B------:R1:W1:Y:S01]  /*0640*/  SYNCS.EXCH.64 URZ, [UR5+0x48], UR10 ;  /* 0x0000480a05ff75b2 */ /* 0x0002620008000100 */
[----:B------:R-:W-:Y:S01]  /*0650*/  NOP ;  /* 0x0000000000007918 */ /* 0x000fe20000000000 */
.L_x_9:
[----:B------:R-:W2:Y:S01]  /*0660*/  SHFL.IDX PT, R2, R162, RZ, 0x1f ;  /* 0x00001fffa2027589 */ /* 0x000ea200000e0000 */
[----:B------:R-:W-:Y:S01]  /*0670*/  NOP ;  /* 0x0000000000007918 */ /* 0x000fe20000000000 */
[----:B--2---:R-:W-:-:S13]  /*0680*/  ISETP.NE.AND P0, PT, R2, 0x1, PT ;  /* 0x000000010200780c */ /* 0x004fda0003f05270 */
[----:B------:R-:W-:Y:S05]  /*0690*/  @P0 BRA `(.L_x_10) ;  /* 0x0000000000580947 */ /* 0x000fea0003800000 */
[----:B------:R-:W2:Y:S01]  /*06a0*/  S2UR UR7, SR_CgaCtaId ;  /* 0x00000000000779c3 */ /* 0x000ea20000008800 */
[----:B------:R-:W-:Y:S01]  /*06b0*/  UMOV UR9, 0x400 ;  /* 0x0000040000097882 */ /* 0x000fe20000000000 */
[----:B-1----:R-:W-:Y:S01]  /*06c0*/  UMOV UR5, 0x20 ;  /* 0x0000002000057882 */ /* 0x002fe20000000000 */
[----:B------:R-:W-:Y:S01]  /*06d0*/  UMOV UR4, 0x80 ;  /* 0x0000008000047882 */ /* 0x000fe20000000000 */
[----:B------:R-:W-:-:S04]  /*06e0*/  UIADD3 UR10, UPT, UPT, -UR5, 0x100000, URZ ;  /* 0x00100000050a7890 */ /* 0x000fc8000fffe1ff */
[----:B------:R-:W-:Y:S02]  /*06f0*/  USHF.L.U32 UR11, UR10, 0xb, URZ ;  /* 0x0000000b0a0b7899 */ /* 0x000fe400080006ff */
[----:B------:R-:W-:Y:S02]  /*0700*/  USHF.L.U32 UR10, UR10, 0x1, URZ ;  /* 0x000000010a0a7899 */ /* 0x000fe400080006ff */
[----:B------:R-:W-:-:S04]  /*0710*/  UIADD3 UR4, UPT, UPT, -UR4, 0x100000, URZ ;  /* 0x0010000004047890 */ /* 0x000fc8000fffe1ff */
[----:B------:R-:W-:Y:S02]  /*0720*/  USHF.L.U32 UR5, UR4, 0xb, URZ ;  /* 0x0000000b04057899 */ /* 0x000fe400080006ff */
[----:B------:R-:W-:Y:S01]  /*0730*/  USHF.L.U32 UR4, UR4, 0x1, URZ ;  /* 0x0000000104047899 */ /* 0x000fe200080006ff */
[----:B------:R-:W-:Y:S01]  /*0740*/  ELECT P0, URZ, PT ;  /* 0x0000000000ff782f */ /* 0x000fe20003800000 */
[----:B--2---:R-:W-:Y:S01]  /*0750*/  ULEA UR7, UR7, UR9, 0x18 ;  /* 0x0000000907077291 */ /* 0x004fe2000f8ec0ff */
[----:B------:R-:W1:Y:S11]  /*0760*/  FENCE.VIEW.ASYNC.S ;  /* 0x00000000000073c6 */ /* 0x000e760000000000 */
[----:B-1----:R2:W1:Y:S01]  /*0770*/  SYNCS.EXCH.64 URZ, [UR7+0x50], UR10 ;  /* 0x0000500a07ff75b2 */ /* 0x0024620008000100 */
[----:B------:R2:W1:Y:S01]  /*0780*/  SYNCS.EXCH.64 URZ, [UR7+0x70], UR4 ;  /* 0x0000700407ff75b2 */ /* 0x0004620008000100 */
[----:B------:R2:W1:Y:S01]  /*0790*/  SYNCS.EXCH.64 URZ, [UR7+0x58], UR10 ;  /* 0x0000580a07ff75b2 */ /* 0x0004620008000100 */
[----:B------:R2:W1:Y:S01]  /*07a0*/  SYNCS.EXCH.64 URZ, [UR7+0x78], UR4 ;  /* 0x0000780407ff75b2 */ /* 0x0004620008000100 */
[----:B------:R2:W1:Y:S01]  /*07b0*/  SYNCS.EXCH.64 URZ, [UR7+0x60], UR10 ;  /* 0x0000600a07ff75b2 */ /* 0x0004620008000100 */
[----:B------:R2:W1:Y:S01]  /*07c0*/  SYNCS.EXCH.64 URZ, [UR7+0x80], UR4 ;  /* 0x0000800407ff75b2 */ /* 0x0004620008000100 */
[----:B------:R2:W1:Y:S01]  /*07d0*/  SYNCS.EXCH.64 URZ, [UR7+0x68], UR10 ;  /* 0x0000680a07ff75b2 */ /* 0x0004620008000100 */
[----:B------:R2:W1:Y:S02]  /*07e0*/  SYNCS.EXCH.64 URZ, [UR7+0x88], UR4 ;  /* 0x0000880407ff75b2 */ /* 0x0004640008000100 */
[----:B--2---:R-:W-:Y:S01]  /*07f0*/  NOP ;  /* 0x0000000000007918 */ /* 0x004fe20000000000 */
.L_x_10:
[----:B------:R-:W2:Y:S01]  /*0800*/  SHFL.IDX PT, R2, R162, RZ, 0x1f ;  /* 0x00001fffa2027589 */ /* 0x000ea200000e0000 */
[----:B------:R-:W-:Y:S01]  /*0810*/  NOP ;  /* 0x0000000000007918 */ /* 0x000fe20000000000 */
[----:B--2---:R-:W-:-:S13]  /*0820*/  ISETP.NE.AND P0, PT, R2, 0x3, PT ;  /* 0x000000030200780c */ /* 0x004fda0003f05270 */
[----:B------:R-:W-:Y:S05]  /*0830*/  @P0 BRA `(.L_x_11) ;  /* 0x0000000000300947 */ /* 0x000fea0003800000 */
[----:B-1----:R-:W1:Y:S01]  /*0840*/  S2UR UR5, SR_CgaCtaId ;  /* 0x00000000000579c3 */ /* 0x002e620000008800 */
        /* <DEDUP_REMOVED lines=8> */
[----:B-1----:R2:W1:Y:S01]  /*08d0*/  SYNCS.EXCH.64 URZ, [UR5+0x90], UR10 ;  /* 0x0000900a05ff75b2 */ /* 0x0024620008000100 */
[----:B------:R2:W1:Y:S02]  /*08e0*/  SYNCS.EXCH.64 URZ, [UR5+0x98], UR10 ;  /* 0x0000980a05ff75b2 */ /* 0x0004640008000100 */
[----:B--2---:R-:W-:Y:S01]  /*08f0*/  NOP ;  /* 0x0000000000007918 */ /* 0x004fe20000000000 */
.L_x_11:
[----:B------:R-:W2:Y:S01]  /*0900*/  SHFL.IDX PT, R2, R162, RZ, 0x1f ;  /* 0x00001fffa2027589 */ /* 0x000ea200000e0000 */
[----:B------:R-:W-:Y:S01]  /*0910*/  NOP ;  /* 0x0000000000007918 */ /* 0x000fe20000000000 */
[----:B--2---:R-:W-:-:S13]  /*0920*/  ISETP.NE.AND P0, PT, R2, 0x4, PT ;  /* 0x000000040200780c */ /* 0x004fda0003f05270 */
[----:B------:R-:W-:Y:S05]  /*0930*/  @P0 BRA `(.L_x_12) ;  /* 0x00000000004c0947 */ /* 0x000fea0003800000 */
[----:B-1----:R-:W1:Y:S01]  /*0940*/  S2UR UR5, SR_CgaCtaId ;  /* 0x00000000000579c3 */ /* 0x002e620000008800 */
[----:B------:R-:W-:Y:S01]  /*0950*/  UMOV UR9, 0x100 ;  /* 0x0000010000097882 */ /* 0x000fe20000000000 */
[----:B------:R-:W-:Y:S01]  /*0960*/  UMOV UR7, 0x400 ;  /* 0x0000040000077882 */ /* 0x000fe20000000000 */
[----:B------:R-:W-:Y:S01]  /*0970*/  USEL UR9, UR9, 0xe0, UP2 ;  /* 0x000000e009097887 */ /* 0x000fe20009000000 */
[----:B------:R-:W-:Y:S01]  /*0980*/  UMOV UR4, 0x1 ;  /* 0x0000000100047882 */ /* 0x000fe20000000000 */
[----:B------:R-:W-:Y:S01]  /*0990*/  ELECT P0, URZ, PT ;  /* 0x0000000000ff782f */ /* 0x000fe20003800000 */
[----:B------:R-:W-:-:S04]  /*09a0*/  UIADD3 UR10, UPT, UPT, -UR4, 0x100000, URZ ;  /* 0x00100000040a7890 */ /* 0x000fc8000fffe1ff */
[----:B------:R-:W-:Y:S02]  /*09b0*/  USHF.L.U32 UR11, UR10, 0xb, URZ ;  /* 0x0000000b0a0b7899 */ /* 0x000fe400080006ff */
[----:B------:R-:W-:Y:S02]  /*09c0*/  USHF.L.U32 UR10, UR10, 0x1, URZ ;  /* 0x000000010a0a7899 */ /* 0x000fe400080006ff */
[----:B------:R-:W-:-:S04]  /*09d0*/  UIADD3 UR12, UPT, UPT, -UR9, 0x100000, URZ ;  /* 0x00100000090c7890 */ /* 0x000fc8000fffe1ff */
[----:B------:R-:W-:Y:S02]  /*09e0*/  USHF.L.U32 UR13, UR12, 0xb, URZ ;  /* 0x0000000b0c0d7899 */ /* 0x000fe400080006ff */
[----:B------:R-:W-:Y:S02]  /*09f0*/  USHF.L.U32 UR12, UR12, 0x1, URZ ;  /* 0x000000010c0c7899 */ /* 0x000fe400080006ff */
[----:B-1----:R-:W-:Y:S01]  /*0a00*/  ULEA UR5, UR5, UR7, 0x18 ;  /* 0x0000000705057291 */ /* 0x002fe2000f8ec0ff */
[----:B------:R-:W1:Y:S11]  /*0a10*/  FENCE.VIEW.ASYNC.S ;  /* 0x00000000000073c6 */ /* 0x000e760000000000 */
[----:B-1----:R2:W1:Y:S01]  /*0a20*/  SYNCS.EXCH.64 URZ, [UR5+0xa0], UR10 ;  /* 0x0000a00a05ff75b2 */ /* 0x0024620008000100 */
[----:B------:R2:W1:Y:S01]  /*0a30*/  SYNCS.EXCH.64 URZ, [UR5+0xb0], UR12 ;  /* 0x0000b00c05ff75b2 */ /* 0x0004620008000100 */
[----:B------:R2:W1:Y:S01]  /*0a40*/  SYNCS.EXCH.64 URZ, [UR5+0xa8], UR10 ;  /* 0x0000a80a05ff75b2 */ /* 0x0004620008000100 */
[----:B------:R2:W1:Y:S02]  /*0a50*/  SYNCS.EXCH.64 URZ, [UR5+0xb8], UR12 ;  /* 0x0000b80c05ff75b2 */ /* 0x0004640008000100 */
[----:B--2---:R-:W-:Y:S01]  /*0a60*/  NOP ;  /* 0x0000000000007918 */ /* 0x004fe20000000000 */
.L_x_12:
        /* <DEDUP_REMOVED lines=20> */
[----:B------:R2:W1:Y:S02]  /*0bb0*/  SYNCS.EXCH.64 URZ, [UR7+0xd8], UR4 ;  /* 0x0000d80407ff75b2 */ /* 0x0004640008000100 */
[----:B--2---:R-:W-:Y:S01]  /*0bc0*/  NOP ;  /* 0x0000000000007918 */ /* 0x004fe20000000000 */
.L_x_13:
        /* <DEDUP_REMOVED lines=18> */
.L_x_14:
[----:B-1----:R-:W1:Y:S01]  /*0cf0*/  S2UR UR5, SR_CTAID.X ;  /* 0x00000000000579c3 */ /* 0x002e620000002500 */
[----:B------:R-:W-:-:S05]  /*0d00*/  CS2R.32 R156, SR_CgaSize ;  /* 0x00000000009c7805 */ /* 0x000fca0000008a00 */
[----:B------:R-:W-:-:S05]  /*0d10*/  IMAD R156, R156, -0xa0, RZ ;  /* 0xffffff609c9c7824 */ /* 0x000fca00078e02ff */
[----:B------:R-:W-:-:S14]  /*0d20*/  R2UR UR9, R156 ;  /* 0x000000009c0972ca */ /* 0x000fdc00000e0000 */
[----:B------:R-:W2:Y:S01]  /*0d30*/  LDCU UR9, c[0x0][UR9+0x2b0] ;  /* 0x00005600090977ac */ /* 0x000ea20008000800 */
[----:B------:R-:W-:Y:S01]  /*0d40*/  NOP ;  /* 0x0000000000007918 */ /* 0x000fe20000000000 */
[----:B------:R-:W-:-:S05]  /*0d50*/  CS2R.32 R156, SR_CgaSize ;  /* 0x00000000009c7805 */ /* 0x000fca0000008a00 */
[----:B------:R-:W-:-:S05]  /*0d60*/  IMAD R156, R156, -0xa0, RZ ;  /* 0xffffff609c9c7824 */ /* 0x000fca00078e02ff */
[----:B------:R-:W-:-:S14]  /*0d70*/  R2UR UR7, R156 ;  /* 0x000000009c0772ca */ /* 0x000fdc00000e0000 */
[----:B------:R-:W3:Y:S01]  /*0d80*/  LDCU UR7, c[0x0][UR7+0x2b4] ;  /* 0x00005680070777ac */ /* 0x000ee20008000800 */
[----:B------:R-:W4:Y:S08]  /*0d90*/  S2UR UR4, SR_CTAID.Y ;  /* 0x00000000000479c3 */ /* 0x000f300000002600 */
[----:B------:R-:W3:Y:S01]  /*0da0*/  LDC R9, c[0x0][0xb24] ;  /* 0x0002c900ff097b82 */ /* 0x000ee20000000800 */
[----:B-1----:R-:W-:-:S02]  /*0db0*/  I2FP.F32.U32 R4, UR5 ;  /* 0x0000000500047c45 */ /* 0x002fc40008201000 */
[----:B------:R-:W-:-:S05]  /*0dc0*/  CS2R.32 R5, SR_CgaSize ;  /* 0x0000000000057805 */ /* 0x000fca0000008a00 */
[----:B------:R-:W-:-:S06]  /*0dd0*/  IMAD R5, R5, -0xa0, RZ ;  /* 0xffffff6005057824 */ /* 0x000fcc00078e02ff */
[----:B------:R-:W1:Y:S01]  /*0de0*/  LDC R5, c[0x0][R5+0x2a0] ;  /* 0x0000a80005057b82 */ /* 0x000e620000000800 */
[----:B------:R-:W-:Y:S01]  /*0df0*/  MOV R21, UR5 ;  /* 0x0000000500157c02 */ /* 0x000fe20008000f00 */
[----:B--2---:R-:W-:Y:S01]  /*0e00*/  FMUL R4, R4, UR9 ;  /* 0x0000000904047c20 */ /* 0x004fe20008400000 */
[----:B----4-:R-:W-:Y:S02]  /*0e10*/  I2FP.F32.U32 R2, UR4 ;  /* 0x0000000400027c45 */ /* 0x010fe40008201000 */
[----:B------:R-:W-:-:S05]  /*0e20*/  CS2R.32 R3, SR_CgaSize ;  /* 0x0000000000037805 */ /* 0x000fca0000008a00 */
[----:B------:R-:W-:-:S06]  /*0e30*/  IMAD R3, R3, -0xa0, RZ ;  /* 0xffffff6003037824 */ /* 0x000fcc00078e02ff */
[----:B------:R-:W2:Y:S01]  /*0e40*/  LDC R3, c[0x0][R3+0x2a4] ;  /* 0x0000a90003037b82 */ /* 0x000ea20000000800 */
[----:B------:R-:W4:Y:S01]  /*0e50*/  F2I.U32.TRUNC.NTZ R156, R4 ;  /* 0x00000004009c7305 */ /* 0x000f22000020f000 */
[----:B------:R-:W-:Y:S01]  /*0e60*/  MOV R20, UR4 ;  /* 0x0000000400147c02 */ /* 0x000fe20008000f00 */
[----:B---3--:R-:W-:-:S05]  /*0e70*/  FMUL R2, R2, UR7 ;  /* 0x0000000702027c20 */ /* 0x008fca0008400000 */
[----:B------:R-:W-:Y:S01]  /*0e80*/  BAR.SYNC.DEFER_BLOCKING 0x0 ;  /* 0x0000000000007b1d */ /* 0x000fe20000010000 */
[----:B------:R-:W-:-:S05]  /*0e90*/  ISETP.GE.AND P0, PT, R9, 0x1, PT ;  /* 0x000000010900780c */ /* 0x000fca0003f06270 */
[----:B------:R-:W3:Y:S02]  /*0ea0*/  F2I.U32.TRUNC.NTZ R154, R2 ;  /* 0x00000002009a7305 */ /* 0x000ee4000020f000 */
[----:B------:R-:W2:Y:S01]  /*0eb0*/  S2UR UR36, SR_CTAID.Z ;  /* 0x00000000002479c3 */ /* 0x000ea20000002700 */
[----:B----4-:R-:W-:-:S05]  /*0ec0*/  IADD3 R156, PT, PT, -R156, RZ, RZ ;  /* 0x000000ff9c9c7210 */ /* 0x010fca0007ffe1ff */
[----:B-1----:R-:W-:Y:S01]  /*0ed0*/  IMAD R156, R5, R156, UR5 ;  /* 0x00000005059c7e24 */ /* 0x002fe2000f8e029c */
[----:B---3--:R-:W-:-:S05]  /*0ee0*/  IADD3 R154, PT, PT, -R154, RZ, RZ ;  /* 0x000000ff9a9a7210 */ /* 0x008fca0007ffe1ff */
[----:B--2---:R-:W-:Y:S01]  /*0ef0*/  IMAD R154, R3, R154, UR4 ;  /* 0x00000004039a7e24 */ /* 0x004fe2000f8e029a */
[----:B------:R-:W-:Y:S06]  /*0f00*/  @!P0 BRA `(.L_x_15) ;  /* 0x0000000000b88947 */ /* 0x000fec0003800000 */
[----:B------:R-:W1:Y:S01]  /*0f10*/  LDC.64 R4, c[0x0][0xb18] ;  /* 0x0002c600ff047b82 */ /* 0x000e620000000a00 */
[----:B------:R-:W-:-:S07]  /*0f20*/  ISETP.NE.AND P0, PT, R9, 0x1, PT ;  /* 0x000000010900780c */ /* 0x000fce0003f05270 */
[----:B------:R-:W2:Y:S08]  /*0f30*/  LDC R10, c[0x0][0xb0c] ;  /* 0x0002c300ff0a7b82 */ /* 0x000eb00000000800 */
[----:B------:R-:W3:Y:S08]  /*0f40*/  LDC R11, c[0x0][0x370] ;  /* 0x0000dc00ff0b7b82 */ /* 0x000ef00000000800 */
[----:B------:R-:W4:Y:S01]  /*0f50*/  LDC R12, c[0x0][0x374] ;  /* 0x0000dd00ff0c7b82 */ /* 0x000f220000000800 */
[----:B-1----:R-:W-:-:S07]  /*0f60*/  ISETP.NE.AND P1, PT, R4, 0x1, PT ;  /* 0x000000010400780c */ /* 0x002fce0003f25270 */
[----:B------:R-:W3:Y:S01]  /*0f70*/  LDC.64 R6, c[0x0][0xb10] ;  /* 0x0002c400ff067b82 */ /* 0x000ee20000000a00 */
[----:B--2---:R-:W-:-:S07]  /*0f80*/  ISETP.NE.AND P2, PT, R10, 0x1, PT ;  /* 0x000000010a00780c */ /* 0x004fce0003f45270 */
[----:B------:R-:W1:Y:S08]  /*0f90*/  LDC R8, c[0x0][0xb20] ;  /* 0x0002c800ff087b82 */ /* 0x000e700000000800 */
[----:B------:R-:W2:Y:S01]  /*0fa0*/  LDC.64 R2, c[0x0][0xb28] ;  /* 0x0002ca00ff027b82 */ /* 0x000ea20000000a00 */
[----:B----4-:R-:W-:-:S04]  /*0fb0*/  IMAD.HI.U32 R13, R12, R5, RZ ;  /* 0x000000050c0d7227 */ /* 0x010fc800078e00ff */
[----:B------:R-:W-:-:S04]  /*0fc0*/  IMAD.HI.U32 R5, R20, R5, RZ ;  /* 0x0000000514057227 */ /* 0x000fc800078e00ff */
[----:B---3--:R-:W-:-:S04]  /*0fd0*/  IMAD.HI.U32 R14, R11, R6, RZ ;  /* 0x000000060b0e7227 */ /* 0x008fc800078e00ff */
[C---:B------:R-:W-:Y:S01]  /*0fe0*/  IMAD.HI.U32 R16, R21.reuse, R6, RZ ;  /* 0x0000000615107227 */ /* 0x040fe200078e00ff */
[-C--:B------:R-:W-:Y:S02]  /*0ff0*/  @P2 SHF.R.U32.HI R11, RZ, R7.reuse, R14 ;  /* 0x00000007ff0b2219 */ /* 0x080fe4000001160e */
[-C--:B-1----:R-:W-:Y:S02]  /*1000*/  @P1 SHF.R.U32.HI R12, RZ, R8.reuse, R13 ;  /* 0x00000008ff0c1219 */ /* 0x082fe4000001160d */
[----:B------:R-:W-:Y:S02]  /*1010*/  SHF.R.U32.HI R5, RZ, R8, R5 ;  /* 0x00000008ff057219 */ /* 0x000fe40000011605 */
[----:B------:R-:W-:Y:S02]  /*1020*/  SHF.R.U32.HI R16, RZ, R7, R16 ;  /* 0x00000007ff107219 */ /* 0x000fe40000011610 */
[----:B------:R-:W-:Y:S01]  /*1030*/  SEL R5, R20, R5, !P1 ;  /* 0x0000000514057207 */ /* 0x000fe20004800000 */
[----:B--2---:R-:W-:Y:S01]  /*1040*/  IMAD.HI.U32 R14, R12, R2, RZ ;  /* 0x000000020c0e7227 */ /* 0x004fe200078e00ff */
[----:B------:R-:W-:-:S02]  /*1050*/  SEL R7, R21, R16, !P2 ;  /* 0x0000001015077207 */ /* 0x000fc40005000000 */
[----:B------:R-:W-:Y:S01]  /*1060*/  IADD3 R13, PT, PT, -R5, RZ, RZ ;  /* 0x000000ff050d7210 */ /* 0x000fe20007ffe1ff */
[----:B------:R-:W-:Y:S01]  /*1070*/  IMAD.HI.U32 R6, R11, R2, RZ ;  /* 0x000000020b067227 */ /* 0x000fe200078e00ff */
[----:B------:R-:W-:-:S03]  /*1080*/  @P0 SHF.R.U32.HI R12, RZ, R3, R14 ;  /* 0x00000003ff0c0219 */ /* 0x000fc6000001160e */
[----:B------:R-:W-:Y:S01]  /*1090*/  IMAD R13, R4, R13, R20 ;  /* 0x0000000d040d7224 */ /* 0x000fe200078e0214 */
[----:B------:R-:W-:Y:S01]  /*10a0*/  @P0 SHF.R.U32.HI R11, RZ, R3, R6 ;  /* 0x00000003ff0b0219 */ /* 0x000fe20000011606 */
[----:B------:R-:W-:-:S04]  /*10b0*/  IMAD R12, R12, R9, RZ ;  /* 0x000000090c0c7224 */ /* 0x000fc800078e02ff */
[----:B------:R-:W-:Y:S01]  /*10c0*/  IMAD R6, R11, R9, RZ ;  /* 0x000000090b067224 */ /* 0x000fe200078e02ff */
[----:B------:R-:W-:-:S04]  /*10d0*/  ISETP.GE.AND P1, PT, R5, R12, PT ;  /* 0x0000000c0500720c */ /* 0x000fc80003f26270 */
[----:B------:R-:W-:Y:S01]  /*10e0*/  ISETP.GE.OR P1, PT, R7, R6, P1 ;  /* 0x000000060700720c */ /* 0x000fe20000f26670 */
[----:B------:R-:W-:-:S05]  /*10f0*/  IMAD.HI.U32 R6, R5, R2, RZ ;  /* 0x0000000205067227 */ /* 0x000fca00078e00ff */
[----:B------:R-:W-:-:S04]  /*1100*/  SHF.R.U32.HI R6, RZ, R3, R6 ;  /* 0x00000003ff067219 */ /* 0x000fc80000011606 */
[----:B------:R-:W-:-:S03]  /*1110*/  SEL R6, R5, R6, !P0 ;  /* 0x0000000605067207 */ /* 0x000fc60004000000 */
[----:B------:R-:W-:Y:S01]  /*1120*/  @!P1 IMAD.HI.U32 R8, R7, R2, RZ ;  /* 0x0000000207089227 */ /* 0x000fe200078e00ff */
[----:B------:R-:W-:-:S04]  /*1130*/  IADD3 R2, PT, PT, -R6, RZ, RZ ;  /* 0x000000ff06027210 */ /* 0x000fc80007ffe1ff */
[----:B------:R-:W-:Y:S01]  /*1140*/  @!P1 SHF.R.U32.HI R8, RZ, R3, R8 ;  /* 0x00000003ff089219 */ /* 0x000fe20000011608 */
[----:B------:R-:W-:-:S03]  /*1150*/  IMAD R2, R9, R2, R5 ;  /* 0x0000000209027224 */ /* 0x000fc600078e0205 */
[----:B------:R-:W-:-:S05]  /*1160*/  @!P1 SEL R3, R7, R8, !P0 ;  /* 0x0000000807039207 */ /* 0x000fca0004000000 */
[--C-:B------:R-:W-:Y:S02]  /*1170*/  @!P1 IMAD.IADD R6, R6, 0x1, -R3.reuse ;  /* 0x0000000106069824 */ /* 0x100fe400078e0a03 */
[----:B------:R-:W-:Y:S01]  /*1180*/  @!P1 IMAD R3, R2, R11, R3 ;  /* 0x0000000b02039224 */ /* 0x000fe200078e0203 */
[----:B------:R-:W-:Y:S01]  /*1190*/  IADD3 R2, PT, PT, -R7, RZ, RZ ;  /* 0x000000ff07027210 */ /* 0x000fe20007ffe1ff */
[----:B------:R-:W-:Y:S02]  /*11a0*/  @!P1 IMAD R5, R6, R9, R7 ;  /* 0x0000000906059224 */ /* 0x000fe400078e0207 */
[----:B------:R-:W-:Y:S02]  /*11b0*/  @!P1 IMAD.MOV.U32 R7, RZ, RZ, R3 ;  /* 0x000000ffff079224 */ /* 0x000fe400078e0003 */
[----:B------:R-:W-:Y:S02]  /*11c0*/  IMAD R2, R10, R2, R21 ;  /* 0x000000020a027224 */ /* 0x000fe400078e0215 */
[----:B------:R-:W-:-:S02]  /*11d0*/  IMAD R20, R5, R4, R13 ;  /* 0x0000000405147224 */ /* 0x000fc400078e020d */
[----:B------:R-:W-:Y:S02]  /*11e0*/  IMAD R21, R7, R10, R2 ;  /* 0x0000000a07157224 */ /* 0x000fe400078e0202 */
.L_x_15:
[----:B------:R-:W1:Y:S01]  /*11f0*/  LDCU UR4, c[0x0][0xb30] ;  /* 0x00016600ff0477ac */ /* 0x000e620008000800 */
[----:B------:R-:W2:Y:S08]  /*1200*/  S2UR UR37, SR_CgaCtaId ;  /* 0x00000000002579c3 */ /* 0x000eb00000008800 */
[----:B------:R-:W3:Y:S01]  /*1210*/  LDC R72, c[0x0][0xb24] ;  /* 0x0002c900ff487b82 */ /* 0x000ee20000000800 */
[----:B-1----:R-:W-:-:S09]  /*1220*/  UISETP.NE.AND UP1, UPT, UR4, 0x1, UPT ;  /* 0x000000010400788c */ /* 0x002fd2000bf25270 */
[----:B--2---:R-:W-:Y:S05]  /*1230*/  BRA.U UP1, `(.L_x_16) ;  /* 0x0000000101407547 */ /* 0x004fea000b800000 */
[----:B------:R-:W1:Y:S08]  /*1240*/  LDC.64 R4, c[0x0][0xb10] ;  /* 0x0002c400ff047b82 */ /* 0x000e700000000a00 */
[----:B------:R-:W2:Y:S08]  /*1250*/  LDC.64 R2, c[0x0][0xb18] ;  /* 0x0002c600ff027b82 */ /* 0x000eb00000000a00 */
[----:B------:R-:W4:Y:S08]  /*1260*/  LDC R6, c[0x0][0xb20] ;  /* 0x0002c800ff067b82 */ /* 0x000f300000000800 */
[----:B------:R-:W3:Y:S01]  /*1270*/  LDC R8, c[0x0][0xb0c] ;  /* 0x0002c300ff087b82 */ /* 0x000ee20000000800 */
[----:B-1----:R-:W-:-:S05]  /*1280*/  IMAD.HI.U32 R4, R21, R4, RZ ;  /* 0x0000000415047227 */ /* 0x002fca00078e00ff */
[----:B------:R-:W-:Y:S01]  /*1290*/  SHF.R.U32.HI R4, RZ, R5, R4 ;  /* 0x00000005ff047219 */ /* 0x000fe20000011604 */
[----:B--2---:R-:W-:Y:S01]  /*12a0*/  IMAD.HI.U32 R3, R20, R3, RZ ;  /* 0x0000000314037227 */ /* 0x004fe200078e00ff */
[----:B------:R-:W-:-:S04]  /*12b0*/  ISETP.NE.AND P0, PT, R2, 0x1, PT ;  /* 0x000000010200780c */ /* 0x000fc80003f05270 */
[----:B----4-:R-:W-:-:S04]  /*12c0*/  SHF.R.U32.HI R3, RZ, R6, R3 ;  /* 0x00000006ff037219 */ /* 0x010fc80000011603 */
[----:B------:R-:W-:Y:S02]  /*12d0*/  SEL R3, R20, R3, !P0 ;  /* 0x0000000314037207 */ /* 0x000fe40004000000 */
[----:B---3--:R-:W-:-:S04]  /*12e0*/  ISETP.NE.AND P1, PT, R8, 0x1, PT ;  /* 0x000000010800780c */ /* 0x008fc80003f25270 */
[----:B------:R-:W-:-:S05]  /*12f0*/  SEL R4, R21, R4, !P1 ;  /* 0x0000000415047207 */ /* 0x000fca0004800000 */
[----:B------:R-:W-:Y:S02]  /*1300*/  IMAD.IADD R5, R3, 0x1, -R4 ;  /* 0x0000000103057824 */ /* 0x000fe400078e0a04 */
[----:B------:R-:W-:Y:S02]  /*1310*/  IMAD.IADD R3, R4, 0x1, -R3 ;  /* 0x0000000104037824 */ /* 0x000fe400078e0a03 */
[----:B------:R-:W-:Y:S02]  /*1320*/  IMAD R21, R5, R8, R21 ;  /* 0x0000000805157224 */ /* 0x000fe400078e0215 */
[----:B------:R-:W-:-:S07]  /*1330*/  IMAD R20, R3, R2, R20 ;  /* 0x0000000203147224 */ /* 0x000fce00078e0214 */
.L_x_16:
[----:B------:R-:W-:Y:S01]  /*1340*/  BAR.SYNC.DEFER_BLOCKING 0x0 ;  /* 0x0000000000007b1d */ /* 0x000fe20000010000 */
[----:B------:R-:W-:Y:S01]  /*1350*/  UISETP.NE.AND UP1, UPT, UR8, 0x2, UPT ;  /* 0x000000020800788c */ /* 0x000fe2000bf25270 */
[----:B------:R-:W-:Y:S02]  /*1360*/  ISETP.NE.OR P5, PT, R0, 0x2, !P5 ;  /* 0x000000020000780c */ /* 0x000fe40006fa5670 */
[----:B------:R-:W-:-:S06]  /*1370*/  LOP3.LUT R2, R170, 0x1f, RZ, 0xc0, !PT ;  /* 0x0000001faa027812 */ /* 0x000fcc00078ec0ff */
[----:B------:R-:W-:Y:S05]  /*1380*/  BRA.U UP1, `(.L_x_17) ;  /* 0x0000001101847547 */ /* 0x000fea000b800000 */
[----:B------:R-:W1:Y:S01]  /*1390*/  LDCU UR13, c[0x0][0x38c] ;  /* 0x00007180ff0d77ac */ /* 0x000e620008000800 */
[----:B------:R-:W2:Y:S01]  /*13a0*/  LDC R9, c[0x0][0x370] ;  /* 0x0000dc00ff097b82 */ /* 0x000ea20000000800 */
[----:B------:R-:W-:Y:S01]  /*13b0*/  PLOP3.LUT P1, PT, PT, PT, UP2, 0x80, 0x8 ;  /* 0x000000000008781c */ /* 0x000fe20003f2f028 */
[----:B------:R-:W-:Y:S01]  /*13c0*/  HFMA2 R12, -RZ, RZ, 0, 0 ;  /* 0x00000000ff0c7431 */ /* 0x000fe200000001ff */
[----:B------:R-:W-:Y:S01]  /*13d0*/  ISETP.EQ.OR P4, PT, R2, RZ, P5 ;  /* 0x000000ff0200720c */ /* 0x000fe20002f82670 */
[----:B------:R-:W-:Y:S01]  /*13e0*/  IMAD.MOV.U32 R15, RZ, RZ, 0x1 ;  /* 0x00000001ff0f7424 */ /* 0x000fe200078e00ff */
[----:B------:R-:W-:Y:S01]  /*13f0*/  PLOP3.LUT P1, PT, P1, PT, PT, 0x8, 0x80 ;  /* 0x000000000080781c */ /* 0x000fe20000f2e170 */
[----:B------:R-:W-:Y:S01]  /*1400*/  IMAD.MOV.U32 R14, RZ, RZ, RZ ;  /* 0x000000ffff0e7224 */ /* 0x000fe200078e00ff */
[----:B------:R-:W-:Y:S01]  /*1410*/  MOV R8, 0x1 ;  /* 0x0000000100087802 */ /* 0x000fe20000000f00 */
[----:B------:R-:W4:Y:S01]  /*1420*/  LDC R0, c[0x0][0x374] ;  /* 0x0000dd00ff007b82 */ /* 0x000f220000000800 */
[----:B------:R-:W-:Y:S01]  /*1430*/  IMAD.MOV.U32 R10, RZ, RZ, RZ ;  /* 0x000000ffff0a7224 */ /* 0x000fe200078e00ff */
[----:B------:R-:W2:Y:S01]  /*1440*/  LDCU.64 UR22, c[0x0][0x348] ;  /* 0x00006900ff1677ac */ /* 0x000ea20008000a00 */
[----:B------:R-:W-:Y:S01]  /*1450*/  UMOV UR6, URZ ;  /* 0x000000ff00067c82 */ /* 0x000fe20008000000 */
[----:B-1----:R-:W-:-:S04]  /*1460*/  UIADD3 UR5, UPT, UPT, UR13, 0x1f, URZ ;  /* 0x0000001f0d057890 */ /* 0x002fc8000fffe0ff */
[----:B------:R-:W-:-:S04]  /*1470*/  USHF.R.S32.HI UR4, URZ, 0x1f, UR5 ;  /* 0x0000001fff047899 */ /* 0x000fc80008011405 */
[----:B------:R-:W-:-:S04]  /*1480*/  ULEA.HI UR4, UR4, UR5, URZ, 0x5 ;  /* 0x0000000504047291 */ /* 0x000fc8000f8f28ff */
[----:B------:R-:W-:Y:S02]  /*1490*/  USHF.R.S32.HI UR15, URZ, 0x5, UR4 ;  /* 0x00000005ff0f7899 */ /* 0x000fe40008011404 */
[----:B------:R-:W-:Y:S02]  /*14a0*/  UIADD3 UR4, UPT, UPT, UR13, -0x1, URZ ;  /* 0xffffffff0d047890 */ /* 0x000fe4000fffe0ff */
[----:B------:R-:W-:Y:S02]  /*14b0*/  UISETP.LT.U32.AND UP0, UPT, UR15, 0x5, UPT ;  /* 0x000000050f00788c */ /* 0x000fe4000bf01070 */
[----:B------:R-:W-:Y:S02]  /*14c0*/  UISETP.GE.U32.AND UP1, UPT, UR4, -0x3f, UPT ;  /* 0xffffffc10400788c */ /* 0x000fe4000bf26070 */
[----:B------:R-:W-:Y:S02]  /*14d0*/  USEL UR14, UR15, 0x5, UP0 ;  /* 0x000000050f0e7887 */ /* 0x000fe40008000000 */
[----:B------:R-:W-:-:S02]  /*14e0*/  UIADD3 UR13, UPT, UPT, UR13, 0x3e, URZ ;  /* 0x0000003e0d0d7890 */ /* 0x000fc4000fffe0ff */
[----:B------:R-:W-:Y:S02]  /*14f0*/  UIADD3 UR5, UPT, UPT, UR14, -0x1, URZ ;  /* 0xffffffff0e057890 */ /* 0x000fe4000fffe0ff */
[----:B------:R-:W-:-:S03]  /*1500*/  UIADD3 UR7, UPT, UPT, UR15, -UR14, URZ ;  /* 0x8000000e0f077290 */ /* 0x000fc6000fffe0ff */
[----:B------:R-:W-:-:S04]  /*1510*/  @UP1 UIADD3 UR5, UPT, UPT, UR14, URZ, URZ ;  /* 0x000000ff0e051290 */ /* 0x000fc8000fffe0ff */
[----:B--2---:R-:W-:-:S12]  /*1520*/  UIADD3 UR5, UPT, UPT, UR5, 0x1, URZ ;  /* 0x0000000105057890 */ /* 0x004fd8000fffe0ff */
.L_x_35:
[----:B------:R-:W-:Y:S01]  /*1530*/  UISETP.NE.AND UP0, UPT, UR37, URZ, UPT ;  /* 0x000000ff2500728c */ /* 0x000fe2000bf05270 */
[----:B------:R-:W1:Y:S08]  /*1540*/  S2UR UR37, SR_CgaCtaId ;  /* 0x00000000002579c3 */ /* 0x000e700000008800 */
[----:B------:R-:W-:Y:S05]  /*1550*/  BRA.U UP0, `(.L_x_18) ;  /* 0x0000000100347547 */ /* 0x000fea000b800000 */
[----:B------:R-:W2:Y:S01]  /*1560*/  S2R R2, SR_CgaCtaId ;  /* 0x0000000000027919 */ /* 0x000ea20000008800 */
[----:B------:R-:W-:-:S04]  /*1570*/  MOV R3, 0x400 ;  /* 0x0000040000037802 */ /* 0x000fc80000000f00 */
[----:B--2---:R-:W-:Y:S02]  /*1580*/  LEA R3, R2, R3, 0x18 ;  /* 0x0000000302037211 */ /* 0x004fe400078ec0ff */
[----:B------:R-:W-:-:S03]  /*1590*/  SHF.L.U32 R2, R8, 0x1f, RZ ;  /* 0x0000001f08027819 */ /* 0x000fc600000006ff */
[----:B------:R-:W-:-:S04]  /*15a0*/  IMAD R3, R10, 0x8, R3 ;  /* 0x000000080a037824 */ /* 0x000fc800078e0203 */
[----:B------:R-:W2:Y:S02]  /*15b0*/  SYNCS.PHASECHK.TRANS64.TRYWAIT P0, [R3+URZ+0xf0], R2 ;  /* 0x0000f002030075a7 */ /* 0x000ea400080011ff */
[----:B--2---:R-:W-:Y:S05]  /*15c0*/  @!P0 BRA `(.L_x_19) ;  /* 0x0000009400b48947 */ /* 0x004fea0003800000 */
.L_x_130:
[----:B------:R-:W-:Y:S01]  /*15d0*/  VIADD R10, R10, 0x1 ;  /* 0x000000010a0a7836 */ /* 0x000fe20000000000 */
[----:B------:R2:W-:Y:S04]  /*15e0*/  SYNCS.ARRIVE.TRANS64.A1T0 RZ, [R3+URZ+0xe0], RZ ;  /* 0x0000e0ff03ff79a7 */ /* 0x0005e800081000ff */
[----:B------:R-:W-:-:S04]  /*15f0*/  ISETP.NE.AND P0, PT, R10, 0x2, PT ;  /* 0x000000020a00780c */ /* 0x000fc80003f05270 */
[----:B------:R-:W-:Y:S02]  /*1600*/  SEL R10, R10, RZ, P0 ;  /* 0x000000ff0a0a7207 */ /* 0x000fe40000000000 */
[----:B--2---:R-:W-:-:S04]  /*1610*/  SEL R3, RZ, 0x1, P0 ;  /* 0x00000001ff037807 */ /* 0x004fc80000000000 */
[----:B------:R-:W-:-:S07]  /*1620*/  LOP3.LUT R8, R8, R3, RZ, 0x3c, !PT ;  /* 0x0000000308087212 */ /* 0x000fce00078e3cff */
.L_x_18:
[----:B------:R-:W-:Y:S01]  /*1630*/  UMOV UR4, 0x400 ;  /* 0x0000040000047882 */ /* 0x000fe20000000000 */
[----:B------:R-:W-:Y:S01]  /*1640*/  SHF.L.U32 R2, R15, 0x1f, RZ ;  /* 0x0000001f0f027819 */ /* 0x000fe200000006ff */
[----:B-1----:R-:W-:Y:S01]  /*1650*/  ULEA UR4, UR37, UR4, 0x18 ;  /* 0x0000000425047291 */ /* 0x002fe2000f8ec0ff */
[----:B------:R-:W-:Y:S01]  /*1660*/  R2UR UR35, R21 ;  /* 0x00000000152372ca */ /* 0x000fe200000e0000 */
[----:B------:R-:W-:Y:S01]  /*1670*/  UISETP.GE.U32.AND UP0, UPT, UR13, 0x3f, UPT ;  /* 0x0000003f0d00788c */ /* 0x000fe2000bf06070 */
[----:B------:R-:W-:Y:S01]  /*1680*/  R2UR UR11, R20 ;  /* 0x00000000140b72ca */ /* 0x000fe200000e0000 */
[----:B------:R-:W-:Y:S01]  /*1690*/  ULEA UR8, UR6, UR4, 0x3 ;  /* 0x0000000406087291 */ /* 0x000fe2000f8e18ff */
[----:B------:R-:W-:-:S08]  /*16a0*/  UMOV UR24, URZ ;  /* 0x000000ff00187c82 */ /* 0x000fd00008000000 */
[----:B------:R1:W2:Y:S01]  /*16b0*/  SYNCS.PHASECHK.TRANS64.TRYWAIT P0, [UR8+0x28], R2 ;  /* 0x00002802ff0075a7 */ /* 0x0002a20008001108 */
[----:B------:R-:W-:Y:S02]  /*16c0*/  USHF.L.U32 UR35, UR35, 0x7, URZ ;  /* 0x0000000723237899 */ /* 0x000fe400080006ff */
[----:B------:R-:W-:Y:S01]  /*16d0*/  USHF.L.U32 UR11, UR11, 0x8, URZ ;  /* 0x000000080b0b7899 */ /* 0x000fe200080006ff */
[----:B------:R-:W-:Y:S11]  /*16e0*/  BRA.U !UP0, `(.L_x_20) ;  /* 0x0000000108a87547 */ /* 0x000ff6000b800000 */
[----:B------:R-:W-:Y:S01]  /*16f0*/  UMOV UR16, URZ ;  /* 0x000000ff00107c82 */ /* 0x000fe20008000000 */
[----:B------:R-:W-:-:S05]  /*1700*/  UMOV UR17, UR6 ;  /* 0x0000000600117c82 */ /* 0x000fca0008000000 */
.L_x_25:
[----:B-1----:R-:W-:Y:S01]  /*1710*/  ULEA UR33, UR17, UR4, 0x3 ;  /* 0x0000000411217291 */ /* 0x002fe2000f8e18ff */
[----:B--2---:R-:W-:Y:S01]  /*1720*/  @!P5 MOV R3, 0x6000 ;  /* 0x000060000003d802 */ /* 0x004fe20000000f00 */
[----:B--2---:R-:W-:Y:S10]  /*1730*/  @P0 BRA `(.L_x_21) ;  /* 0x00000000000c0947 */ /* 0x004ff40003800000 */
[----:B------:R-:W-:-:S04]  /*1740*/  SHF.L.U32 R5, R15, 0x1f, RZ ;  /* 0x0000001f0f057819 */ /* 0x000fc800000006ff */
[----:B------:R-:W2:Y:S02]  /*1750*/  SYNCS.PHASECHK.TRANS64.TRYWAIT P0, [UR33+0x28], R5 ;  /* 0x00002805ff0075a7 */ /* 0x000ea40008001121 */
[----:B--2---:R-:W-:Y:S05]  /*1760*/  @!P0 BRA `(.L_x_22) ;  /* 0x0000009400608947 */ /* 0x004fea0003800000 */
.L_x_21:
[----:B------:R2:W-:Y:S01]  /*1770*/  @!P5 SYNCS.ARRIVE.TRANS64 RZ, [UR33], R3 ;  /* 0x00000003ffffd9a7 */ /* 0x0005e20008000021 */
[----:B------:R-:W-:Y:S04]  /*1780*/  BSSY.RECONVERGENT B0, `(.L_x_23) ;  /* 0x0000003000007945 */ /* 0x000fe80003800200 */
[----:B------:R-:W-:Y:S05]  /*1790*/  @P4 BRA `(.L_x_24) ;  /* 0x0000000000044947 */ /* 0x000fea0003800000 */
[----:B------:R-:W-:Y:S05]  /*17a0*/  BPT.TRAP 0x1 ;  /* 0x000000040000795c */ /* 0x000fea0000300000 */
.L_x_24:
[----:B------:R-:W-:Y:S05]  /*17b0*/  BSYNC.RECONVERGENT B0 ;  /* 0x0000000000007941 */ /* 0x000fea0003800200 */
.L_x_23:
[----:B------:R-:W-:Y:S02]  /*17c0*/  UIADD3 UR6, UPT, UPT, UR17, 0x1, URZ ;  /* 0x0000000111067890 */ /* 0x000fe4000fffe0ff */
[----:B------:R-:W-:Y:S02]  /*17d0*/  ULEA UR32, UR17, UR4, 0xd ;  /* 0x0000000411207291 */ /* 0x000fe4000f8e68ff */
[----:B------:R-:W-:Y:S02]  /*17e0*/  UISETP.NE.AND UP0, UPT, UR6, 0x5, UPT ;  /* 0x000000050600788c */ /* 0x000fe4000bf05270 */
[----:B------:R-:W-:Y:S02]  /*17f0*/  UIADD3 UR26, UP1, UPT, UR22, 0x80, URZ ;  /* 0x00000080161a7890 */ /* 0x000fe4000ff3e0ff */
[----:B------:R-:W-:Y:S02]  /*1800*/  USEL UR9, URZ, 0x1, UP0 ;  /* 0x00000001ff097887 */ /* 0x000fe40008000000 */
[----:B------:R-:W-:-:S02]  /*1810*/  USEL UR6, UR6, URZ, UP0 ;  /* 0x000000ff06067287 */ /* 0x000fc40008000000 */
[----:B------:R-:W-:Y:S02]  /*1820*/  UIADD3 UR20, UP0, UPT, UR22, 0x180, URZ ;  /* 0x0000018016147890 */ /* 0x000fe4000ff1e0ff */
[----:B------:R-:W-:Y:S01]  /*1830*/  ULEA UR8, UR6, UR4, 0x3 ;  /* 0x0000000406087291 */ /* 0x000fe2000f8e18ff */
[----:B------:R-:W-:Y:S01]  /*1840*/  LOP3.LUT R15, R15, UR9, RZ, 0x3c, !PT ;  /* 0x000000090f0f7c12 */ /* 0x000fe2000f8e3cff */
[----:B------:R-:W-:Y:S02]  /*1850*/  USHF.L.U32 UR34, UR16, 0x5, URZ ;  /* 0x0000000510227899 */ /* 0x000fe400080006ff */
[----:B------:R-:W-:Y:S01]  /*1860*/  UIADD3.X UR27, UPT, UPT, URZ, UR23, URZ, UP1, !UPT ;  /* 0x00000017ff1b7290 */ /* 0x000fe20008ffe4ff */
[----:B-1----:R-:W-:Y:S01]  /*1870*/  SHF.L.U32 R2, R15, 0x1f, RZ ;  /* 0x0000001f0f027819 */ /* 0x002fe200000006ff */
[----:B------:R-:W-:Y:S02]  /*1880*/  UIADD3 UR32, UPT, UPT, UR32, 0x10800, URZ ;  /* 0x0001080020207890 */ /* 0x000fe4000fffe0ff */
[----:B------:R-:W-:Y:S01]  /*1890*/  UIADD3.X UR21, UPT, UPT, URZ, UR23, URZ, UP0, !UPT ;  /* 0x00000017ff157290 */ /* 0x000fe200087fe4ff */
[----:B------:R1:W1:Y:S01]  /*18a0*/  SYNCS.PHASECHK.TRANS64.TRYWAIT P0, [UR8+0x28], R2 ;  /* 0x00002802ff0075a7 */ /* 0x0002620008001108 */
[----:B------:R-:W-:Y:S01]  /*18b0*/  ULEA UR8, UR17, UR4, 0xe ;  /* 0x0000000411087291 */ /* 0x000fe2000f8e70ff */
[----:B------:R-:W-:Y:S01]  /*18c0*/  UMOV UR18, 0x0 ;  /* 0x0000000000127882 */ /* 0x000fe20000000000 */
[----:B------:R-:W-:-:S02]  /*18d0*/  UMOV UR19, 0x10000000 ;  /* 0x1000000000137882 */ /* 0x000fc40000000000 */
[----:B------:R-:W-:Y:S01]  /*18e0*/  UIADD3 UR8, UPT, UPT, UR8, 0x1a800, URZ ;  /* 0x0001a80008087890 */ /* 0x000fe2000fffe0ff */
[----:B------:R1:W-:Y:S01]  /*18f0*/  UTMALDG.3D [UR32], [UR26], desc[UR18] ;  /* 0x000012201a0075b4 */ /* 0x0003e20008011000 */
[----:B------:R-:W-:Y:S01]  /*1900*/  UMOV UR12, UR36 ;  /* 0x00000024000c7c82 */ /* 0x000fe20008000000 */
[----:B------:R-:W-:Y:S01]  /*1910*/  UMOV UR9, UR33 ;  /* 0x0000002100097c82 */ /* 0x000fe20008000000 */
[----:B------:R-:W-:Y:S01]  /*1920*/  UMOV UR10, UR34 ;  /* 0x00000022000a7c82 */ /* 0x000fe20008000000 */
[----:B------:R-:W-:Y:S01]  /*1930*/  UIADD3 UR16, UPT, UPT, UR16, 0x1, URZ ;  /* 0x0000000110107890 */ /* 0x000fe2000fffe0ff */
[----:B------:R-:W-:Y:S01]  /*1940*/  UMOV UR24, UR5 ;  /* 0x0000000500187c82 */ /* 0x000fe20008000000 */
[----:B------:R-:W-:Y:S02]  /*1950*/  UMOV UR17, UR6 ;  /* 0x0000000600117c82 */ /* 0x000fe40008000000 */
[----:B------:R1:W-:Y:S01]  /*1960*/  UTMALDG.3D [UR8], [UR20], desc[UR18] ;  /* 0x00001208140075b4 */ /* 0x0003e20008011000 */
[----:B------:R-:W-:-:S09]  /*1970*/  UISETP.NE.AND UP0, UPT, UR16, UR5, UPT ;  /* 0x000000051000728c */ /* 0x000fd2000bf05270 */
[----:B------:R-:W-:Y:S05]  /*1980*/  BRA.U UP0, `(.L_x_25) ;  /* 0xfffffffd00607547 */ /* 0x000fea000b83ffff */
.L_x_20:
[----:B-1----:R-:W-:Y:S01]  /*1990*/  ULEA UR8, UR6, UR4, 0x3 ;  /* 0x0000000406087291 */ /* 0x002fe2000f8e18ff */
[----:B------:R-:W-:Y:S01]  /*19a0*/  SHF.L.U32 R2, R15, 0x1f, RZ ;  /* 0x0000001f0f027819 */ /* 0x000fe200000006ff */
[----:B------:R-:W-:Y:S01]  /*19b0*/  @!P1 SYNCS.ARRIVE.TRANS64.A1T0 RZ, [UR4+0x98], RZ ;  /* 0x000098ffffff99a7 */ /* 0x000fe20008100004 */
[----:B------:R-:W-:-:S06]  /*19c0*/  UISETP.GT.AND UP0, UPT, UR15, UR14, UPT ;  /* 0x0000000e0f00728c */ /* 0x000fcc000bf04270 */
[----:B--2---:R1:W2:Y:S03]  /*19d0*/  SYNCS.PHASECHK.TRANS64.TRYWAIT P0, [UR8+0x28], R2 ;  /* 0x00002802ff0075a7 */ /* 0x0042a60008001108 */
[----:B------:R-:W-:Y:S05]  /*19e0*/  BRA.U !UP0, `(.L_x_26) ;  /* 0x0000000108ac7547 */ /* 0x000fea000b800000 */
[----:B------:R-:W-:Y:S01]  /*19f0*/  UIADD3 UR21, UPT, UPT, UR7, UR24, URZ ;  /* 0x0000001807157290 */ /* 0x000fe2000fffe0ff */
[----:B------:R-:W-:-:S11]  /*1a00*/  UMOV UR25, UR6 ;  /* 0x0000000600197c82 */ /* 0x000fd60008000000 */
.L_x_31:
[----:B-1----:R-:W-:Y:S01]  /*1a10*/  ULEA UR17, UR25, UR4, 0x3 ;  /* 0x0000000419117291 */ /* 0x002fe2000f8e18ff */
[----:B--2---:R-:W-:Y:S01]  /*1a20*/  @!P5 MOV R3, 0x6000 ;  /* 0x000060000003d802 */ /* 0x004fe20000000f00 */
[----:B--2---:R-:W-:Y:S10]  /*1a30*/  @P0 BRA `(.L_x_27) ;  /* 0x00000000000c0947 */ /* 0x004ff40003800000 */
[----:B------:R-:W-:-:S04]  /*1a40*/  SHF.L.U32 R5, R15, 0x1f, RZ ;  /* 0x0000001f0f057819 */ /* 0x000fc800000006ff */
[----:B------:R-:W2:Y:S02]  /*1a50*/  SYNCS.PHASECHK.TRANS64.TRYWAIT P0, [UR17+0x28], R5 ;  /* 0x00002805ff0075a7 */ /* 0x000ea40008001111 */
[----:B--2---:R-:W-:Y:S05]  /*1a60*/  @!P0 BRA `(.L_x_28) ;  /* 0x0000009000b88947 */ /* 0x004fea0003800000 */
.L_x_27:
[----:B------:R2:W-:Y:S01]  /*1a70*/  @!P5 SYNCS.ARRIVE.TRANS64 RZ, [UR17], R3 ;  /* 0x00000003ffffd9a7 */ /* 0x0005e20008000011 */
[----:B------:R-:W-:Y:S04]  /*1a80*/  BSSY.RECONVERGENT B0, `(.L_x_29) ;  /* 0x0000003000007945 */ /* 0x000fe80003800200 */
[----:B------:R-:W-:Y:S05]  /*1a90*/  @P4 BRA `(.L_x_30) ;  /* 0x0000000000044947 */ /* 0x000fea0003800000 */
[----:B------:R-:W-:Y:S05]  /*1aa0*/  BPT.TRAP 0x1 ;  /* 0x000000040000795c */ /* 0x000fea0000300000 */
.L_x_30:
[----:B------:R-:W-:Y:S05]  /*1ab0*/  BSYNC.RECONVERGENT B0 ;  /* 0x0000000000007941 */ /* 0x000fea0003800200 */
.L_x_29:
        /* <DEDUP_REMOVED lines=10> */
[----:B------:R-:W-:Y:S01]  /*1b60*/  UIADD3 UR16, UPT, UPT, UR16, 0x10800, URZ ;  /* 0x0001080010107890 */ /* 0x000fe2000fffe0ff */
[----:B-1----:R-:W-:Y:S01]  /*1b70*/  SHF.L.U32 R2, R15, 0x1f, RZ ;  /* 0x0000001f0f027819 */ /* 0x002fe200000006ff */
[----:B------:R-:W-:Y:S02]  /*1b80*/  UIADD3.X UR31, UPT, UPT, URZ, UR23, URZ, UP1, !UPT ;  /* 0x00000017ff1f7290 */ /* 0x000fe40008ffe4ff */
[----:B------:R-:W-:Y:S01]  /*1b90*/  UIADD3.X UR29, UPT, UPT, URZ, UR23, URZ, UP0, !UPT ;  /* 0x00000017ff1d7290 */ /* 0x000fe200087fe4ff */
[----:B------:R1:W1:Y:S01]  /*1ba0*/  SYNCS.PHASECHK.TRANS64.TRYWAIT P0, [UR8+0x28], R2 ;  /* 0x00002802ff0075a7 */ /* 0x0002620008001108 */
[----:B------:R-:W-:Y:S01]  /*1bb0*/  ULEA UR8, UR25, UR4, 0xe ;  /* 0x0000000419087291 */ /* 0x000fe2000f8e70ff */
[----:B------:R-:W-:Y:S01]  /*1bc0*/  UMOV UR26, 0x0 ;  /* 0x00000000001a7882 */ /* 0x000fe20000000000 */
[----:B------:R-:W-:-:S02]  /*1bd0*/  UMOV UR27, 0x10000000 ;  /* 0x10000000001b7882 */ /* 0x000fc40000000000 */
[----:B------:R-:W-:Y:S01]  /*1be0*/  UIADD3 UR8, UPT, UPT, UR8, 0x1a800, URZ ;  /* 0x0001a80008087890 */ /* 0x000fe2000fffe0ff */
[----:B------:R-:W-:Y:S01]  /*1bf0*/  UMOV UR19, UR35 ;  /* 0x0000002300137c82 */ /* 0x000fe20008000000 */
[----:B------:R-:W-:Y:S01]  /*1c00*/  UMOV UR20, UR36 ;  /* 0x0000002400147c82 */ /* 0x000fe20008000000 */
[----:B------:R-:W-:Y:S01]  /*1c10*/  UMOV UR12, UR36 ;  /* 0x00000024000c7c82 */ /* 0x000fe20008000000 */
[----:B------:R-:W-:Y:S01]  /*1c20*/  UMOV UR9, UR17 ;  /* 0x0000001100097c82 */ /* 0x000fe20008000000 */
[----:B------:R-:W-:Y:S01]  /*1c30*/  UMOV UR10, UR18 ;  /* 0x00000012000a7c82 */ /* 0x000fe20008000000 */
[----:B------:R1:W-:Y:S01]  /*1c40*/  UTMALDG.3D [UR16], [UR30], desc[UR26] ;  /* 0x00001a101e0075b4 */ /* 0x0003e20008011000 */
[----:B------:R-:W-:Y:S01]  /*1c50*/  UIADD3 UR24, UPT, UPT, UR24, 0x1, URZ ;  /* 0x0000000118187890 */ /* 0x000fe2000fffe0ff */
[----:B------:R-:W-:-:S03]  /*1c60*/  UMOV UR25, UR6 ;  /* 0x0000000600197c82 */ /* 0x000fc60008000000 */
[----:B------:R-:W-:Y:S01]  /*1c70*/  UISETP.NE.AND UP0, UPT, UR24, UR21, UPT ;  /* 0x000000151800728c */ /* 0x000fe2000bf05270 */
[----:B------:R1:W-:Y:S08]  /*1c80*/  UTMALDG.3D [UR8], [UR28], desc[UR26] ;  /* 0x00001a081c0075b4 */ /* 0x0003f00008011000 */
[----:B------:R-:W-:Y:S05]  /*1c90*/  BRA.U UP0, `(.L_x_31) ;  /* 0xfffffffd005c7547 */ /* 0x000fea000b83ffff */
.L_x_26:
[----:B-1----:R-:W-:Y:S01]  /*1ca0*/  LEA R2, R14, UR4, 0x3 ;  /* 0x000000040e027c11 */ /* 0x002fe2000f8e18ff */
[----:B------:R-:W-:Y:S01]  /*1cb0*/  NOP ;  /* 0x0000000000007918 */ /* 0x000fe20000000000 */
[----:B--2---:R-:W-:Y:S02]  /*1cc0*/  SHF.L.U32 R3, R12, 0x1f, RZ ;  /* 0x0000001f0c037819 */ /* 0x004fe400000006ff */
[----:B------:R-:W-:Y:S02]  /*1cd0*/  LEA R4, R14, UR4, 0x4 ;  /* 0x000000040e047c11 */ /* 0x000fe4000f8e20ff */
[----:B------:R-:W1:Y:S02]  /*1ce0*/  SYNCS.PHASECHK.TRANS64.TRYWAIT P0, [R2+URZ+0xa0], R3 ;  /* 0x0000a003020075a7 */ /* 0x000e6400080011ff */
[----:B-1----:R-:W-:Y:S05]  /*1cf0*/  @!P0 BRA `(.L_x_32) ;  /* 0x00000090002c8947 */ /* 0x002fea0003800000 */
.L_x_133:
[----:B------:R-:W2:Y:S01]  /*1d00*/  LDS.128 R4, [R4+0x110] ;  /* 0x0001100004047984 */ /* 0x000ea20000000c00 */
[----:B---3--:R-:W-:Y:S01]  /*1d10*/  ISETP.GE.AND P0, PT, R72, 0x1, PT ;  /* 0x000000014800780c */ /* 0x008fe20003f06270 */
[----:B-1----:R-:W-:Y:S01]  /*1d20*/  VIADD R2, R2, 0xb0 ;  /* 0x000000b002027836 */ /* 0x002fe20000000000 */
[----:B------:R-:W-:Y:S01]  /*1d30*/  @!PT LDS RZ, [RZ] ;  /* 0x00000000fffff984 */ /* 0x000fe20000000800 */
[----:B------:R-:W-:Y:S01]  /*1d40*/  @!PT LDS RZ, [RZ] ;  /* 0x00000000fffff984 */ /* 0x000fe20000000800 */
[----:B------:R-:W-:Y:S01]  /*1d50*/  @!PT LDS RZ, [RZ] ;  /* 0x00000000fffff984 */ /* 0x000fe20000000800 */
[----:B------:R-:W-:Y:S01]  /*1d60*/  @!PT LDS RZ, [RZ] ;  /* 0x00000000fffff984 */ /* 0x000fe20000000800 */
[----:B------:R1:W-:Y:S06]  /*1d70*/  MEMBAR.ALL.CTA ;  /* 0x0000000000007992 */ /* 0x0003ec0000008000 */
[----:B-1----:R-:W1:Y:S01]  /*1d80*/  FENCE.VIEW.ASYNC.S ;  /* 0x00000000000073c6 */ /* 0x002e620000000000 */
[----:B------:R-:W-:-:S04]  /*1d90*/  PRMT R2, RZ, 0x654, R2 ;  /* 0x00000654ff027816 */ /* 0x000fc80000000002 */
[----:B-1----:R1:W-:Y:S01]  /*1da0*/  SYNCS.ARRIVE.TRANS64.RED.A1T0 RZ, [R2+URZ], RZ ;  /* 0x000000ff02ff79a7 */ /* 0x0023e200081004ff */
[----:B--2---:R-:W-:-:S13]  /*1db0*/  LOP3.LUT P2, RZ, R6, 0x1, RZ, 0xc0, !PT ;  /* 0x0000000106ff7812 */ /* 0x004fda000784c0ff */
[----:B------:R-:W-:Y:S01]  /*1dc0*/  @P2 SHF.R.U32.HI R3, RZ, 0x10, R5 ;  /* 0x00000010ff032819 */ /* 0x000fe20000011605 */
[----:B------:R-:W-:Y:S01]  /*1dd0*/  VOTEU.ANY UP0, P2 ;  /* 0x0000000000ff7886 */ /* 0x000fe20001000100 */
[----:B------:R-:W-:Y:S02]  /*1de0*/  @P2 MOV R13, R4 ;  /* 0x00000004000d2202 */ /* 0x000fe40000000f00 */
[----:B------:R-:W-:Y:S02]  /*1df0*/  @P2 R2UR.BROADCAST UR8, R3 ;  /* 0x00000000030822ca */ /* 0x000fe400008e0000 */
[----:B------:R-:W-:-:S11]  /*1e00*/  @P2 LOP3.LUT R11, R5, 0xffff, RZ, 0xc0, !PT ;  /* 0x0000ffff050b2812 */ /* 0x000fd600078ec0ff */
[----:B------:R-:W-:Y:S01]  /*1e10*/  @UP0 UMOV UR36, UR8 ;  /* 0x0000000800240c82 */ /* 0x000fe20008000000 */
[----:B-1----:R-:W-:Y:S05]  /*1e20*/  @!P0 BRA `(.L_x_33) ;  /* 0x0000000000b88947 */ /* 0x002fea0003800000 */
[----:B------:R-:W4:Y:S01]  /*1e30*/  LDC.64 R4, c[0x0][0xb18] ;  /* 0x0002c600ff047b82 */ /* 0x000f220000000a00 */
[----:B------:R-:W-:-:S07]  /*1e40*/  ISETP.NE.AND P3, PT, R72, 0x1, PT ;  /* 0x000000014800780c */ /* 0x000fce0003f65270 */
[----:B------:R-:W1:Y:S08]  /*1e50*/  LDC.64 R6, c[0x0][0xb10] ;  /* 0x0002c400ff067b82 */ /* 0x000e700000000a00 */
[----:B------:R-:W2:Y:S08]  /*1e60*/  LDC R16, c[0x0][0xb20] ;  /* 0x0002c800ff107b82 */ /* 0x000eb00000000800 */
[----:B------:R-:W3:Y:S01]  /*1e70*/  LDC R18, c[0x0][0xb0c] ;  /* 0x0002c300ff127b82 */ /* 0x000ee20000000800 */
[----:B----4-:R-:W-:Y:S01]  /*1e80*/  IMAD.HI.U32 R17, R0, R5, RZ ;  /* 0x0000000500117227 */ /* 0x010fe200078e00ff */
[----:B------:R-:W-:-:S03]  /*1e90*/  ISETP.NE.AND P0, PT, R4, 0x1, PT ;  /* 0x000000010400780c */ /* 0x000fc60003f05270 */
[----:B------:R-:W-:-:S03]  /*1ea0*/  IMAD.HI.U32 R5, R11, R5, RZ ;  /* 0x000000050b057227 */ /* 0x000fc600078e00ff */
[----:B------:R-:W4:Y:S01]  /*1eb0*/  LDC.64 R2, c[0x0][0xb28] ;  /* 0x0002ca00ff027b82 */ /* 0x000f220000000a00 */
[----:B-1----:R-:W-:-:S04]  /*1ec0*/  IMAD.HI.U32 R20, R9, R6, RZ ;  /* 0x0000000609147227 */ /* 0x002fc800078e00ff */
[----:B------:R-:W-:Y:S01]  /*1ed0*/  IMAD.HI.U32 R22, R13, R6, RZ ;  /* 0x000000060d167227 */ /* 0x000fe200078e00ff */
[----:B------:R-:W-:Y:S02]  /*1ee0*/  SHF.R.U32.HI R20, RZ, R7, R20 ;  /* 0x00000007ff147219 */ /* 0x000fe40000011614 */
[-C--:B--2---:R-:W-:Y:S02]  /*1ef0*/  SHF.R.U32.HI R17, RZ, R16.reuse, R17 ;  /* 0x00000010ff117219 */ /* 0x084fe40000011611 */
[----:B------:R-:W-:Y:S02]  /*1f00*/  SHF.R.U32.HI R16, RZ, R16, R5 ;  /* 0x00000010ff107219 */ /* 0x000fe40000011605 */
[----:B------:R-:W-:Y:S02]  /*1f10*/  SEL R17, R0, R17, !P0 ;  /* 0x0000001100117207 */ /* 0x000fe40004000000 */
[----:B------:R-:W-:Y:S02]  /*1f20*/  SHF.R.U32.HI R22, RZ, R7, R22 ;  /* 0x00000007ff167219 */ /* 0x000fe40000011616 */
[----:B---3--:R-:W-:-:S02]  /*1f30*/  ISETP.NE.AND P1, PT, R18, 0x1, PT ;  /* 0x000000011200780c */ /* 0x008fc40003f25270 */
[----:B------:R-:W-:Y:S02]  /*1f40*/  SEL R5, R11, R16, !P0 ;  /* 0x000000100b057207 */ /* 0x000fe40004000000 */
[----:B------:R-:W-:Y:S02]  /*1f50*/  SEL R19, R9, R20, !P1 ;  /* 0x0000001409137207 */ /* 0x000fe40004800000 */
[----:B------:R-:W-:Y:S01]  /*1f60*/  SEL R7, R13, R22, !P1 ;  /* 0x000000160d077207 */ /* 0x000fe20004800000 */
[----:B----4-:R-:W-:-:S04]  /*1f70*/  IMAD.HI.U32 R20, R17, R2, RZ ;  /* 0x0000000211147227 */ /* 0x010fc800078e00ff */
[----:B------:R-:W-:Y:S01]  /*1f80*/  IMAD.HI.U32 R6, R19, R2, RZ ;  /* 0x0000000213067227 */ /* 0x000fe200078e00ff */
[----:B------:R-:W-:-:S04]  /*1f90*/  @P3 SHF.R.U32.HI R17, RZ, R3, R20 ;  /* 0x00000003ff113219 */ /* 0x000fc80000011614 */
        /* <DEDUP_REMOVED lines=8> */
[----:B------:R-:W-:-:S04]  /*2020*/  @!P0 IMAD.HI.U32 R16, R7, R2, RZ ;  /* 0x0000000207108227 */ /* 0x000fc800078e00ff */
[----:B------:R-:W-:Y:S01]  /*2030*/  IMAD.MOV R2, RZ, RZ, -R6 ;  /* 0x000000ffff027224 */ /* 0x000fe200078e0a06 */
[----:B------:R-:W-:-:S03]  /*2040*/  @!P0 SHF.R.U32.HI R16, RZ, R3, R16 ;  /* 0x00000003ff108219 */ /* 0x000fc60000011610 */
[----:B------:R-:W-:Y:S01]  /*2050*/  IMAD R2, R72, R2, R5 ;  /* 0x0000000248027224 */ /* 0x000fe200078e0205 */
[----:B------:R-:W-:Y:S02]  /*2060*/  @!P0 SEL R3, R7, R16, !P3 ;  /* 0x0000001007038207 */ /* 0x000fe40005800000 */
[----:B------:R-:W-:-:S03]  /*2070*/  IADD3 R16, PT, PT, -R5, RZ, RZ ;  /* 0x000000ff05107210 */ /* 0x000fc60007ffe1ff */
[--C-:B------:R-:W-:Y:S02]  /*2080*/  @!P0 IMAD.IADD R6, R6, 0x1, -R3.reuse ;  /* 0x0000000106068824 */ /* 0x100fe400078e0a03 */
[----:B------:R-:W-:Y:S01]  /*2090*/  @!P0 IMAD R3, R2, R19, R3 ;  /* 0x0000001302038224 */ /* 0x000fe200078e0203 */
[----:B------:R-:W-:Y:S01]  /*20a0*/  IADD3 R2, PT, PT, -R7, RZ, RZ ;  /* 0x000000ff07027210 */ /* 0x000fe20007ffe1ff */
[----:B------:R-:W-:Y:S02]  /*20b0*/  @!P0 IMAD R5, R72, R6, R7 ;  /* 0x0000000648058224 */ /* 0x000fe400078e0207 */
[----:B------:R-:W-:Y:S02]  /*20c0*/  IMAD R11, R4, R16, R11 ;  /* 0x00000010040b7224 */ /* 0x000fe400078e020b */
[----:B------:R-:W-:Y:S02]  /*20d0*/  @!P0 IMAD.MOV.U32 R7, RZ, RZ, R3 ;  /* 0x000000ffff078224 */ /* 0x000fe400078e0003 */
[----:B------:R-:W-:-:S02]  /*20e0*/  IMAD R2, R18, R2, R13 ;  /* 0x0000000212027224 */ /* 0x000fc400078e020d */
[----:B------:R-:W-:Y:S02]  /*20f0*/  IMAD R11, R5, R4, R11 ;  /* 0x00000004050b7224 */ /* 0x000fe400078e020b */
[----:B------:R-:W-:Y:S02]  /*2100*/  IMAD R13, R7, R18, R2 ;  /* 0x00000012070d7224 */ /* 0x000fe400078e0202 */
.L_x_33:
[----:B------:R-:W1:Y:S02]  /*2110*/  LDCU UR8, c[0x0][0xb30] ;  /* 0x00016600ff0877ac */ /* 0x000e640008000800 */
[----:B-1----:R-:W-:-:S09]  /*2120*/  UISETP.NE.AND UP0, UPT, UR8, 0x1, UPT ;  /* 0x000000010800788c */ /* 0x002fd2000bf05270 */
[----:B------:R-:W-:Y:S05]  /*2130*/  BRA.U UP0, `(.L_x_34) ;  /* 0x0000000100407547 */ /* 0x000fea000b800000 */
[----:B------:R-:W1:Y:S08]  /*2140*/  LDC.64 R4, c[0x0][0xb10] ;  /* 0x0002c400ff047b82 */ /* 0x000e700000000a00 */
[----:B------:R-:W2:Y:S08]  /*2150*/  LDC.64 R2, c[0x0][0xb18] ;  /* 0x0002c600ff027b82 */ /* 0x000eb00000000a00 */
[----:B------:R-:W3:Y:S08]  /*2160*/  LDC R6, c[0x0][0xb20] ;  /* 0x0002c800ff067b82 */ /* 0x000ef00000000800 */
[----:B------:R-:W4:Y:S01]  /*2170*/  LDC R16, c[0x0][0xb0c] ;  /* 0x0002c300ff107b82 */ /* 0x000f220000000800 */
[----:B-1----:R-:W-:-:S05]  /*2180*/  IMAD.HI.U32 R4, R13, R4, RZ ;  /* 0x000000040d047227 */ /* 0x002fca00078e00ff */
[----:B------:R-:W-:Y:S01]  /*2190*/  SHF.R.U32.HI R4, RZ, R5, R4 ;  /* 0x00000005ff047219 */ /* 0x000fe20000011604 */
[----:B--2---:R-:W-:Y:S01]  /*21a0*/  IMAD.HI.U32 R3, R11, R3, RZ ;  /* 0x000000030b037227 */ /* 0x004fe200078e00ff */
[----:B------:R-:W-:-:S04]  /*21b0*/  ISETP.NE.AND P0, PT, R2, 0x1, PT ;  /* 0x000000010200780c */ /* 0x000fc80003f05270 */
[----:B---3--:R-:W-:-:S04]  /*21c0*/  SHF.R.U32.HI R6, RZ, R6, R3 ;  /* 0x00000006ff067219 */ /* 0x008fc80000011603 */
[----:B------:R-:W-:Y:S02]  /*21d0*/  SEL R3, R11, R6, !P0 ;  /* 0x000000060b037207 */ /* 0x000fe40004000000 */
[----:B----4-:R-:W-:-:S04]  /*21e0*/  ISETP.NE.AND P1, PT, R16, 0x1, PT ;  /* 0x000000011000780c */ /* 0x010fc80003f25270 */
[----:B------:R-:W-:-:S05]  /*21f0*/  SEL R4, R13, R4, !P1 ;  /* 0x000000040d047207 */ /* 0x000fca0004800000 */
[----:B------:R-:W-:Y:S02]  /*2200*/  IMAD.IADD R5, R3, 0x1, -R4 ;  /* 0x0000000103057824 */ /* 0x000fe400078e0a04 */
[----:B------:R-:W-:Y:S02]  /*2210*/  IMAD.IADD R3, R4, 0x1, -R3 ;  /* 0x0000000104037824 */ /* 0x000fe400078e0a03 */
[----:B------:R-:W-:Y:S02]  /*2220*/  IMAD R13, R5, R16, R13 ;  /* 0x00000010050d7224 */ /* 0x000fe400078e020d */
[----:B------:R-:W-:-:S07]  /*2230*/  IMAD R11, R3, R2, R11 ;  /* 0x00000002030b7224 */ /* 0x000fce00078e020b */
.L_x_34:
[----:B------:R-:W-:Y:S01]  /*2240*/  VIADD R14, R14, 0x1 ;  /* 0x000000010e0e7836 */ /* 0x000fe20000000000 */
[----:B------:R-:W-:Y:S01]  /*2250*/  PLOP3.LUT P1, PT, PT, PT, PT, 0x80, 0x8 ;  /* 0x000000000008781c */ /* 0x000fe20003f2f070 */
[----:B------:R-:W-:Y:S02]  /*2260*/  IMAD.IADD R21, R13, 0x1, R156 ;  /* 0x000000010d157824 */ /* 0x000fe400078e029c */
[----:B------:R-:W-:Y:S01]  /*2270*/  IMAD.IADD R20, R11, 0x1, R154 ;  /* 0x000000010b147824 */ /* 0x000fe200078e029a */
[----:B------:R-:W-:-:S04]  /*2280*/  ISETP.NE.AND P0, PT, R14, 0x2, PT ;  /* 0x000000020e00780c */ /* 0x000fc80003f05270 */
[----:B------:R-:W-:Y:S02]  /*2290*/  SEL R3, RZ, 0x1, P0 ;  /* 0x00000001ff037807 */ /* 0x000fe40000000000 */
[----:B------:R-:W-:Y:S02]  /*22a0*/  SEL R14, R14, RZ, P0 ;  /* 0x000000ff0e0e7207 */ /* 0x000fe40000000000 */
[----:B------:R-:W-:Y:S01]  /*22b0*/  LOP3.LUT R12, R12, R3, RZ, 0x3c, !PT ;  /* 0x000000030c0c7212 */ /* 0x000fe200078e3cff */
[----:B------:R-:W-:Y:S06]  /*22c0*/  @P2 BRA `(.L_x_35) ;  /* 0xfffffff000982947 */ /* 0x000fec000383ffff */
[----:B------:R-:W-:Y:S01]  /*22d0*/  UIADD3 UR4, UPT, UPT, UR4, 0x28, URZ ;  /* 0x0000002804047890 */ /* 0x000fe2000fffe0ff */
[----:B------:R-:W-:-:S03]  /*22e0*/  SHF.L.U32 R3, R15, 0x1f, RZ ;  /* 0x0000001f0f037819 */ /* 0x000fc600000006ff */
[----:B------:R-:W-:-:S09]  /*22f0*/  ULEA UR5, UR6, UR4, 0x3 ;  /* 0x0000000406057291 */ /* 0x000fd2000f8e18ff */
[----:B------:R-:W1:Y:S02]  /*2300*/  SYNCS.PHASECHK.TRANS64.TRYWAIT P0, [UR5], R3 ;  /* 0x00000003ff0075a7 */ /* 0x000e640008001105 */
[----:B-1----:R-:W-:Y:S05]  /*2310*/  @!P0 BRA `(.L_x_36) ;  /* 0x0000008800b88947 */ /* 0x002fea0003800000 */
.L_x_135:
[----:B------:R-:W-:-:S04]  /*2320*/  UIADD3 UR6, UPT, UPT, UR6, 0x1, URZ ;  /* 0x0000000106067890 */ /* 0x000fc8000fffe0ff */
[----:B------:R-:W-:-:S04]  /*2330*/  UISETP.NE.AND UP0, UPT, UR6, 0x5, UPT ;  /* 0x000000050600788c */ /* 0x000fc8000bf05270 */
[----:B------:R-:W-:Y:S02]  /*2340*/  USEL UR7, URZ, 0x1, UP0 ;  /* 0x00000001ff077887 */ /* 0x000fe40008000000 */
[----:B------:R-:W-:-:S04]  /*2350*/  USEL UR6, UR6, URZ, UP0 ;  /* 0x000000ff06067287 */ /* 0x000fc80008000000 */
[----:B------:R-:W-:Y:S01]  /*2360*/  ULEA UR5, UR6, UR4, 0x3 ;  /* 0x0000000406057291 */ /* 0x000fe2000f8e18ff */
[----:B------:R-:W-:-:S04]  /*2370*/  LOP3.LUT R2, R15, UR7, RZ, 0x3c, !PT ;  /* 0x000000070f027c12 */ /* 0x000fc8000f8e3cff */
[----:B-1----:R-:W-:-:S04]  /*2380*/  SHF.L.U32 R3, R2, 0x1f, RZ ;  /* 0x0000001f02037819 */ /* 0x002fc800000006ff */
[----:B------:R-:W1:Y:S02]  /*2390*/  SYNCS.PHASECHK.TRANS64.TRYWAIT P0, [UR5], R3 ;  /* 0x00000003ff0075a7 */ /* 0x000e640008001105 */
[----:B-1----:R-:W-:Y:S05]  /*23a0*/  @!P0 BRA `(.L_x_37) ;  /* 0x0000008800ac8947 */ /* 0x002fea0003800000 */
.L_x_137:
        /* <DEDUP_REMOVED lines=9> */
.L_x_139:
        /* <DEDUP_REMOVED lines=9> */
.L_x_141:
[----:B------:R-:W-:-:S04]  /*24d0*/  UIADD3 UR6, UPT, UPT, UR6, 0x1, URZ ;  /* 0x0000000106067890 */ /* 0x000fc8000fffe0ff */
[----:B------:R-:W-:-:S04]  /*24e0*/  UISETP.NE.AND UP0, UPT, UR6, 0x5, UPT ;  /* 0x000000050600788c */ /* 0x000fc8000bf05270 */
[----:B------:R-:W-:Y:S02]  /*24f0*/  USEL UR5, URZ, 0x1, UP0 ;  /* 0x00000001ff057887 */ /* 0x000fe40008000000 */
[----:B------:R-:W-:-:S04]  /*2500*/  USEL UR6, UR6, URZ, UP0 ;  /* 0x000000ff06067287 */ /* 0x000fc80008000000 */
[----:B------:R-:W-:Y:S01]  /*2510*/  ULEA UR6, UR6, UR4, 0x3 ;  /* 0x0000000406067291 */ /* 0x000fe2000f8e18ff */
[----:B-1----:R-:W-:-:S04]  /*2520*/  LOP3.LUT R3, R2, UR5, RZ, 0x3c, !PT ;  /* 0x0000000502037c12 */ /* 0x002fc8000f8e3cff */
[----:B------:R-:W-:Y:S01]  /*2530*/  SHF.L.U32 R3, R3, 0x1f, RZ ;  /* 0x0000001f03037819 */ /* 0x000fe200000006ff */
[----:B----4-:R-:W-:-:S07]  /*2540*/  IMAD.U32 R0, RZ, RZ, UR6 ;  /* 0x00000006ff007e24 */ /* 0x010fce000f8e00ff */
.L_x_40:
[----:B-1----:R1:W2:Y:S02]  /*2550*/  SYNCS.PHASECHK.TRANS64.TRYWAIT P0, [R0+URZ], R3 ;  /* 0x00000003000075a7 */ /* 0x0022a400080011ff */
[----:B--2---:R-:W-:Y:S05]  /*2560*/  @!P0 NANOSLEEP.SYNCS 0x989680 ;  /* 0x009896800000895d */ /* 0x004fea0003900000 */
[----:B------:R-:W2:Y:S02]  /*2570*/  @!P0 SYNCS.PHASECHK.TRANS64 P0, [R0+URZ], R3 ;  /* 0x00000003000085a7 */ /* 0x000ea400080010ff */
[----:B--2---:R-:W-:Y:S05]  /*2580*/  @P0 EXIT ;  /* 0x000000000000094d */ /* 0x004fea0003800000 */
[----:B------:R-:W-:Y:S05]  /*2590*/  BRA `(.L_x_40) ;  /* 0xfffffffc00ec7947 */ /* 0x000fea000383ffff */
.L_x_17:
[----:B------:R-:W-:-:S04]  /*25a0*/  UISETP.NE.AND UP1, UPT, UR37, URZ, UPT ;  /* 0x000000ff2500728c */ /* 0x000fc8000bf25270 */
[----:B------:R-:W-:-:S09]  /*25b0*/  UISETP.NE.OR UP1, UPT, UR8, 0x1, UP1 ;  /* 0x000000010800788c */ /* 0x000fd20008f25670 */
[----:B------:R-:W-:Y:S05]  /*25c0*/  BRA.U UP1, `(.L_x_41) ;  /* 0x0000000501487547 */ /* 0x000fea000b800000 */
[----:B------:R-:W-:Y:S01]  /*25d0*/  ISETP.NE.AND P2, PT, R2, RZ, PT ;  /* 0x000000ff0200720c */ /* 0x000fe20003f45270 */
[----:B------:R-:W-:Y:S01]  /*25e0*/  IMAD.MOV.U32 R12, RZ, RZ, 0x1 ;  /* 0x00000001ff0c7424 */ /* 0x000fe200078e00ff */
[----:B------:R-:W-:Y:S02]  /*25f0*/  CS2R R10, SRZ ;  /* 0x00000000000a7805 */ /* 0x000fe4000001ff00 */
[----:B------:R-:W-:Y:S01]  /*2600*/  CS2R R8, SRZ ;  /* 0x0000000000087805 */ /* 0x000fe2000001ff00 */
[----:B------:R-:W-:Y:S01]  /*2610*/  UMOV UR4, 0x400 ;  /* 0x0000040000047882 */ /* 0x000fe20000000000 */
[----:B------:R-:W-:Y:S01]  /*2620*/  UMOV UR6, URZ ;  /* 0x000000ff00067c82 */ /* 0x000fe20008000000 */
[----:B------:R-:W-:-:S12]  /*2630*/  ULEA UR37, UR37, UR4, 0x18 ;  /* 0x0000000425257291 */ /* 0x000fd8000f8ec0ff */
.L_x_45:
[----:B------:R-:W-:Y:S02]  /*2640*/  LEA R0, R8, UR37, 0x3 ;  /* 0x0000002508007c11 */ /* 0x000fe4000f8e18ff */
[----:B------:R-:W-:-:S03]  /*2650*/  SHF.L.U32 R5, R9, 0x1f, RZ ;  /* 0x0000001f09057819 */ /* 0x000fc600000006ff */
[----:B------:R-:W-:Y:S01]  /*2660*/  VIADD R4, R0, 0xf0 ;  /* 0x000000f000047836 */ /* 0x000fe20000000000 */
[----:B------:R-:W1:Y:S02]  /*2670*/  SYNCS.PHASECHK.TRANS64.TRYWAIT P0, [R0+URZ+0xe0], R5 ;  /* 0x0000e005000075a7 */ /* 0x000e6400080011ff */
[----:B-1----:R-:W-:Y:S05]  /*2680*/  @!P0 BRA `(.L_x_42) ;  /* 0x00000088003c8947 */ /* 0x002fea0003800000 */
.L_x_142:
[----:B------:R-:W-:Y:S01]  /*2690*/  ULEA UR5, UR6, UR37, 0x3 ;  /* 0x0000002506057291 */ /* 0x000fe2000f8e18ff */
[----:B------:R-:W-:Y:S02]  /*26a0*/  PRMT R4, RZ, 0x654, R4 ;  /* 0x00000654ff047816 */ /* 0x000fe40000000004 */
[----:B-1----:R-:W-:Y:S01]  /*26b0*/  SHF.L.U32 R5, R12, 0x1f, RZ ;  /* 0x0000001f0c057819 */ /* 0x002fe200000006ff */
[----:B------:R-:W-:Y:S01]  /*26c0*/  UIADD3 UR4, UPT, UPT, UR5, 0xa0, URZ ;  /* 0x000000a005047890 */ /* 0x000fe2000fffe0ff */
[----:B------:R1:W-:Y:S05]  /*26d0*/  SYNCS.ARRIVE.TRANS64.RED.A1T0 RZ, [R4+URZ], RZ ;  /* 0x000000ff04ff79a7 */ /* 0x0003ea00081004ff */
[----:B------:R-:W-:Y:S01]  /*26e0*/  IMAD.U32 R7, RZ, RZ, UR4 ;  /* 0x00000004ff077e24 */ /* 0x000fe2000f8e00ff */
[----:B------:R-:W2:Y:S04]  /*26f0*/  SYNCS.PHASECHK.TRANS64.TRYWAIT P0, [UR5+0xb0], R5 ;  /* 0x0000b005ff0075a7 */ /* 0x000ea80008001105 */
[----:B------:R-:W-:Y:S01]  /*2700*/  PRMT R6, R2, 0x654, R7 ;  /* 0x0000065402067816 */ /* 0x000fe20000000007 */
[----:B-1----:R-:W-:Y:S01]  /*2710*/  @!P2 IMAD.MOV.U32 R4, RZ, RZ, 0x10 ;  /* 0x00000010ff04a424 */ /* 0x002fe200078e00ff */
[----:B--2---:R-:W-:Y:S06]  /*2720*/  @!P0 BRA `(.L_x_43) ;  /* 0x0000008800288947 */ /* 0x004fec0003800000 */
.L_x_144:
[----:B------:R-:W-:Y:S01]  /*2730*/  ULEA UR4, UR6, UR37, 0x4 ;  /* 0x0000002506047291 */ /* 0x000fe2000f8e20ff */
[----:B------:R-:W-:Y:S01]  /*2740*/  SEL R3, R6, R3, !P2 ;  /* 0x0000000306037207 */ /* 0x000fe20005000000 */
[----:B------:R-:W-:Y:S01]  /*2750*/  UIADD3 UR5, UPT, UPT, UR5, 0xa0, URZ ;  /* 0x000000a005057890 */ /* 0x000fe2000fffe0ff */
[----:B-1----:R-:W-:Y:S01]  /*2760*/  LEA R0, R11, UR37, 0x3 ;  /* 0x000000250b007c11 */ /* 0x002fe2000f8e18ff */
[----:B------:R-:W-:Y:S01]  /*2770*/  UIADD3 UR4, UPT, UPT, UR4, 0x110, URZ ;  /* 0x0000011004047890 */ /* 0x000fe2000fffe0ff */
[----:B------:R-:W-:Y:S01]  /*2780*/  SHF.L.U32 R5, R10, 0x1f, RZ ;  /* 0x0000001f0a057819 */ /* 0x000fe200000006ff */
[----:B------:R1:W-:Y:S01]  /*2790*/  @!P2 SYNCS.ARRIVE.TRANS64.RED RZ, [R3+URZ], R4 ;  /* 0x0000000403ffa9a7 */ /* 0x0003e200080004ff */
[----:B------:R-:W-:Y:S01]  /*27a0*/  UIADD3 UR6, UPT, UPT, UR6, 0x1, URZ ;  /* 0x0000000106067890 */ /* 0x000fe2000fffe0ff */
[----:B------:R-:W-:-:S03]  /*27b0*/  VIADD R8, R8, 0x1 ;  /* 0x0000000108087836 */ /* 0x000fc60000000000 */
[----:B------:R-:W-:Y:S02]  /*27c0*/  UISETP.NE.AND UP0, UPT, UR6, 0x2, UPT ;  /* 0x000000020600788c */ /* 0x000fe4000bf05270 */
[----:B------:R-:W-:Y:S06]  /*27d0*/  UGETNEXTWORKID.BROADCAST [UR4], [UR5] ;  /* 0x00000000040073ca */ /* 0x000fec0008000100 */
[----:B------:R-:W-:Y:S01]  /*27e0*/  USEL UR4, URZ, 0x1, UP0 ;  /* 0x00000001ff047887 */ /* 0x000fe20008000000 */
[----:B------:R-:W-:Y:S01]  /*27f0*/  ISETP.NE.AND P0, PT, R8, 0x2, PT ;  /* 0x000000020800780c */ /* 0x000fe20003f05270 */
[----:B------:R-:W-:Y:S01]  /*2800*/  USEL UR6, UR6, URZ, UP0 ;  /* 0x000000ff06067287 */ /* 0x000fe20008000000 */
[----:B------:R-:W2:Y:S03]  /*2810*/  SYNCS.PHASECHK.TRANS64.TRYWAIT P1, [R0+URZ+0xa0], R5 ;  /* 0x0000a005000075a7 */ /* 0x000ea600080211ff */
[----:B------:R-:W-:Y:S01]  /*2820*/  LOP3.LUT R12, R12, UR4, RZ, 0x3c, !PT ;  /* 0x000000040c0c7c12 */ /* 0x000fe2000f8e3cff */
[----:B-12---:R-:W-:Y:S07]  /*2830*/  @!P1 BRA `(.L_x_44) ;  /* 0x0000008400fc9947 */ /* 0x006fee0003800000 */
.L_x_145:
[C---:B------:R-:W-:Y:S01]  /*2840*/  LEA R4, R11.reuse, UR37, 0x4 ;  /* 0x000000250b047c11 */ /* 0x040fe2000f8e20ff */
[----:B-1----:R-:W-:Y:S01]  /*2850*/  VIADD R0, R0, 0xb0 ;  /* 0x000000b000007836 */ /* 0x002fe20000000000 */
[----:B------:R-:W-:Y:S01]  /*2860*/  SEL R8, R8, RZ, P0 ;  /* 0x000000ff08087207 */ /* 0x000fe20000000000 */
[----:B------:R-:W-:-:S03]  /*2870*/  VIADD R11, R11, 0x1 ;  /* 0x000000010b0b7836 */ /* 0x000fc60000000000 */
[----:B------:R-:W1:Y:S01]  /*2880*/  LDS.128 R4, [R4+0x110] ;  /* 0x0001100004047984 */ /* 0x000e620000000c00 */
[----:B------:R-:W-:Y:S02]  /*2890*/  PRMT R0, RZ, 0x654, R0 ;  /* 0x00000654ff007816 */ /* 0x000fe40000000000 */
[C---:B------:R-:W-:Y:S01]  /*28a0*/  ISETP.NE.AND P1, PT, R11.reuse, 0x2, PT ;  /* 0x000000020b00780c */ /* 0x040fe20003f25270 */
[----:B------:R-:W-:Y:S01]  /*28b0*/  @!PT LDS RZ, [RZ] ;  /* 0x00000000fffff984 */ /* 0x000fe20000000800 */
[----:B------:R-:W-:Y:S01]  /*28c0*/  @!PT LDS RZ, [RZ] ;  /* 0x00000000fffff984 */ /* 0x000fe20000000800 */
[----:B------:R-:W-:Y:S01]  /*28d0*/  @!PT LDS RZ, [RZ] ;  /* 0x00000000fffff984 */ /* 0x000fe20000000800 */
[----:B------:R-:W-:Y:S01]  /*28e0*/  @!PT LDS RZ, [RZ] ;  /* 0x00000000fffff984 */ /* 0x000fe20000000800 */
[----:B------:R2:W-:Y:S06]  /*28f0*/  MEMBAR.ALL.CTA ;  /* 0x0000000000007992 */ /* 0x0005ec0000008000 */
[----:B--2---:R-:W2:Y:S01]  /*2900*/  FENCE.VIEW.ASYNC.S ;  /* 0x00000000000073c6 */ /* 0x004ea20000000000 */
[----:B------:R-:W-:Y:S01]  /*2910*/  SEL R11, R11, RZ, P1 ;  /* 0x000000ff0b0b7207 */ /* 0x000fe20000800000 */
[----:B--2---:R2:W-:Y:S01]  /*2920*/  SYNCS.ARRIVE.TRANS64.RED.A1T0 RZ, [R0+URZ], RZ ;  /* 0x000000ff00ff79a7 */ /* 0x0045e200081004ff */
[----:B-1----:R-:W-:-:S02]  /*2930*/  LOP3.LUT P3, RZ, R6, 0x1, RZ, 0xc0, !PT ;  /* 0x0000000106ff7812 */ /* 0x002fc4000786c0ff */
[----:B------:R-:W-:-:S04]  /*2940*/  SEL R5, RZ, 0x1, P1 ;  /* 0x00000001ff057807 */ /* 0x000fc80000800000 */
[----:B------:R-:W-:Y:S02]  /*2950*/  LOP3.LUT R10, R10, R5, RZ, 0x3c, !PT ;  /* 0x000000050a0a7212 */ /* 0x000fe400078e3cff */
[----:B--2---:R-:W-:-:S04]  /*2960*/  SEL R0, RZ, 0x1, P0 ;  /* 0x00000001ff007807 */ /* 0x004fc80000000000 */
[----:B------:R-:W-:Y:S01]  /*2970*/  LOP3.LUT R9, R9, R0, RZ, 0x3c, !PT ;  /* 0x0000000009097212 */ /* 0x000fe200078e3cff */
[----:B------:R-:W-:Y:S06]  /*2980*/  @P3 BRA `(.L_x_45) ;  /* 0xfffffffc002c3947 */ /* 0x000fec000383ffff */
[----:B------:R-:W-:Y:S01]  /*2990*/  ULEA UR5, UR6, UR37, 0x3 ;  /* 0x0000002506057291 */ /* 0x000fe2000f8e18ff */
[----:B------:R-:W-:-:S08]  /*29a0*/  SHF.L.U32 R3, R12, 0x1f, RZ ;  /* 0x0000001f0c037819 */ /* 0x000fd000000006ff */
[----:B------:R-:W1:Y:S02]  /*29b0*/  SYNCS.PHASECHK.TRANS64 P0, [UR5+0xb0], R3 ;  /* 0x0000b003ff0075a7 */ /* 0x000e640008001005 */
[----:B-1----:R-:W-:Y:S05]  /*29c0*/  @P0 BRA `(.L_x_46) ;  /* 0x0000000000080947 */ /* 0x002fea0003800000 */
[----:B------:R-:W1:Y:S02]  /*29d0*/  SYNCS.PHASECHK.TRANS64.TRYWAIT P0, [UR5+0xb0], R3 ;  /* 0x0000b003ff0075a7 */ /* 0x000e640008001105 */
[----:B-1----:R-:W-:Y:S05]  /*29e0*/  @!P0 BRA `(.L_x_47) ;  /* 0x0000008400a48947 */ /* 0x002fea0003800000 */
.L_x_46:
[----:B------:R-:W-:-:S04]  /*29f0*/  UIADD3 UR4, UPT, UPT, UR6, 0x1, URZ ;  /* 0x0000000106047890 */ /* 0x000fc8000fffe0ff */
[----:B------:R-:W-:-:S04]  /*2a00*/  UISETP.NE.AND UP0, UPT, UR4, 0x2, UPT ;  /* 0x000000020400788c */ /* 0x000fc8000bf05270 */
[----:B------:R-:W-:Y:S02]  /*2a10*/  USEL UR7, URZ, 0x1, UP0 ;  /* 0x00000001ff077887 */ /* 0x000fe40008000000 */
[----:B------:R-:W-:-:S04]  /*2a20*/  USEL UR4, UR4, URZ, UP0 ;  /* 0x000000ff04047287 */ /* 0x000fc80008000000 */
[----:B------:R-:W-:Y:S01]  /*2a30*/  ULEA UR4, UR4, UR37, 0x3 ;  /* 0x0000002504047291 */ /* 0x000fe2000f8e18ff */
[----:B-1----:R-:W-:-:S04]  /*2a40*/  LOP3.LUT R3, R12, UR7, RZ, 0x3c, !PT ;  /* 0x000000070c037c12 */ /* 0x002fc8000f8e3cff */
[----:B------:R-:W-:-:S04]  /*2a50*/  SHF.L.U32 R0, R3, 0x1f, RZ ;  /* 0x0000001f03007819 */ /* 0x000fc800000006ff */
[----:B------:R-:W1:Y:S02]  /*2a60*/  SYNCS.PHASECHK.TRANS64 P0, [UR4+0xb0], R0 ;  /* 0x0000b000ff0075a7 */ /* 0x000e640008001004 */
[----:B-1----:R-:W-:Y:S05]  /*2a70*/  @P0 EXIT ;  /* 0x000000000000094d */ /* 0x002fea0003800000 */
[----:B------:R-:W-:Y:S02]  /*2a80*/  SHF.L.U32 R3, R3, 0x1f, RZ ;  /* 0x0000001f03037819 */ /* 0x000fe400000006ff */
[----:B------:R-:W-:-:S07]  /*2a90*/  MOV R0, UR4 ;  /* 0x0000000400007c02 */ /* 0x000fce0008000f00 */
.L_x_48:
[----:B-1----:R1:W2:Y:S02]  /*2aa0*/  SYNCS.PHASECHK.TRANS64.TRYWAIT P0, [R0+URZ+0xb0], R3 ;  /* 0x0000b003000075a7 */ /* 0x0022a400080011ff */
[----:B--2---:R-:W-:Y:S05]  /*2ab0*/  @!P0 NANOSLEEP.SYNCS 0x989680 ;  /* 0x009896800000895d */ /* 0x004fea0003900000 */
[----:B------:R-:W2:Y:S02]  /*2ac0*/  @!P0 SYNCS.PHASECHK.TRANS64 P0, [R0+URZ+0xb0], R3 ;  /* 0x0000b003000085a7 */ /* 0x000ea400080010ff */
[----:B--2---:R-:W-:Y:S05]  /*2ad0*/  @P0 EXIT ;  /* 0x000000000000094d */ /* 0x004fea0003800000 */
[----:B------:R-:W-:Y:S05]  /*2ae0*/  BRA `(.L_x_48) ;  /* 0xfffffffc00ec7947 */ /* 0x000fea000383ffff */
.L_x_41:
[----:B------:R-:W-:-:S09]  /*2af0*/  UISETP.NE.AND UP1, UPT, UR8, URZ, UPT ;  /* 0x000000ff0800728c */ /* 0x000fd2000bf25270 */
[----:B------:R-:W-:Y:S05]  /*2b00*/  BRA.U UP1, `(.L_x_49) ;  /* 0x0000000d01347547 */ /* 0x000fea000b800000 */
[----:B------:R-:W-:Y:S01]  /*2b10*/  UMOV UR4, 0x40 ;  /* 0x0000004000047882 */ /* 0x000fe20000000000 */
[----:B------:R-:W-:Y:S01]  /*2b20*/  NOP ;  /* 0x0000000000007918 */ /* 0x000fe20000000000 */
[----:B------:R-:W-:Y:S01]  /*2b30*/  ULEA UR4, UR37, UR4, 0x18 ;  /* 0x0000000425047291 */ /* 0x000fe2000f8ec0ff */
[----:B------:R-:W-:Y:S02]  /*2b40*/  UMOV UR5, 0x400 ;  /* 0x0000040000057882 */ /* 0x000fe40000000000 */
[----:B------:R-:W-:-:S06]  /*2b50*/  ULEA UR37, UR37, UR5, 0x18 ;  /* 0x0000000525257291 */ /* 0x000fcc000f8ec0ff */
[----:B------:R-:W1:Y:S02]  /*2b60*/  LDS.U8 R0, [UR4+0x1c] ;  /* 0x00001c04ff007984 */ /* 0x000e640008000000 */
[----:B-1----:R-:W-:-:S13]  /*2b70*/  ISETP.NE.AND P0, PT, R0, RZ, PT ;  /* 0x000000ff0000720c */ /* 0x002fda0003f05270 */
[----:B------:R-:W-:Y:S05]  /*2b80*/  @P0 BRA `(.L_x_50) ;  /* 0x0000000000580947 */ /* 0x000fea0003800000 */
[----:B------:R-:W-:-:S13]  /*2b90*/  ELECT P0, URZ, PT ;  /* 0x0000000000ff782f */ /* 0x000fda0003800000 */
[----:B------:R-:W-:Y:S05]  /*2ba0*/  @!P0 BRA `(.L_x_51) ;  /* 0x0000000000608947 */ /* 0x000fea0003800000 */
[----:B------:R-:W-:Y:S01]  /*2bb0*/  UMOV UR5, 0x10 ;  /* 0x0000001000057882 */ /* 0x000fe20000000000 */
[----:B------:R-:W-:Y:S01]  /*2bc0*/  HFMA2 R0, -RZ, RZ, 0, 5.9604644775390625e-08 ;  /* 0x00000001ff007431 */ /* 0x000fe200000001ff */
[----:B------:R-:W-:-:S03]  /*2bd0*/  MOV R2, 0xffff ;  /* 0x0000ffff00027802 */ /* 0x000fc60000000f00 */
[----:B------:R-:W-:Y:S04]  /*2be0*/  DEPBAR.LE SB1, 0x36 ;  /* 0x00009d800000791a */ /* 0x000fe80000000000 */
[----:B------:R-:W1:Y:S02]  /*2bf0*/  UTCATOMSWS.FIND_AND_SET.ALIGN UP0, UR5, UR5 ;  /* 0x00000005000575e3 */ /* 0x000e640008000800 */
[----:B-1----:R-:W-:Y:S01]  /*2c00*/  MOV R3, UR5 ;  /* 0x0000000500037c02 */ /* 0x002fe20008000f00 */
[----:B------:R-:W-:Y:S06]  /*2c10*/  BRA.U UP0, `(.L_x_52) ;  /* 0x0000000100187547 */ /* 0x000fec000b800000 */
.L_x_53:
[----:B------:R-:W-:Y:S05]  /*2c20*/  NANOSLEEP 0x64 ;  /* 0x000000640000795d */ /* 0x000fea0003800000 */
[----:B------:R-:W-:-:S05]  /*2c30*/  UMOV UR5, 0x10 ;  /* 0x0000001000057882 */ /* 0x000fca0000000000 */
[----:B------:R-:W-:Y:S04]  /*2c40*/  DEPBAR.LE SB1, 0x36 ;  /* 0x00009d800000791a */ /* 0x000fe80000000000 */
[----:B------:R-:W1:Y:S02]  /*2c50*/  UTCATOMSWS.FIND_AND_SET.ALIGN UP0, UR5, UR5 ;  /* 0x00000005000575e3 */ /* 0x000e640008000800 */
[----:B-1----:R-:W-:Y:S01]  /*2c60*/  MOV R3, UR5 ;  /* 0x0000000500037c02 */ /* 0x002fe20008000f00 */
[----:B------:R-:W-:Y:S05]  /*2c70*/  BRA.U !UP0, `(.L_x_53) ;  /* 0xfffffffd08e87547 */ /* 0x000fea000b83ffff */
.L_x_52:
[-C--:B------:R-:W-:Y:S02]  /*2c80*/  SHF.L.U32 R2, R2, R3.reuse, RZ ;  /* 0x0000000302027219 */ /* 0x080fe400000006ff */
[----:B------:R-:W-:Y:S01]  /*2c90*/  SHF.L.U32 R0, R0, R3, RZ ;  /* 0x0000000300007219 */ /* 0x000fe200000006ff */
[----:B------:R-:W-:Y:S02]  /*2ca0*/  IMAD.SHL.U32 R3, R3, 0x20, RZ ;  /* 0x0000002003037824 */ /* 0x000fe400078e00ff */
[----:B------:R1:W-:Y:S04]  /*2cb0*/  ATOMS.OR RZ, [UR4+0x14], R2 ;  /* 0x00001402ffff798c */ /* 0x0003e8000b000004 */
[----:B------:R1:W-:Y:S04]  /*2cc0*/  ATOMS.OR RZ, [UR4+0x18], R0 ;  /* 0x00001800ffff798c */ /* 0x0003e8000b000004 */
[----:B------:R1:W-:Y:S01]  /*2cd0*/  STS [UR37+0x130], R3 ;  /* 0x00013003ff007988 */ /* 0x0003e20008000825 */
[----:B------:R-:W-:Y:S05]  /*2ce0*/  BRA `(.L_x_51) ;  /* 0x0000000000107947 */ /* 0x000fea0003800000 */
.L_x_50:
[----:B------:R-:W-:Y:S02]  /*2cf0*/  MOV R0, 0xffffffff ;  /* 0xffffffff00007802 */ /* 0x000fe40000000f00 */
[----:B------:R-:W-:-:S03]  /*2d00*/  MOV R2, 0x2d30 ;  /* 0x00002d3000027802 */ /* 0x000fc60000000f00 */
[----:B------:R1:W-:Y:S04]  /*2d10*/  STS [UR37+0x130], R0 ;  /* 0x00013000ff007988 */ /* 0x0003e80008000825 */
[----:B-1-3-5:R-:W-:Y:S05]  /*2d20*/  CALL.REL.NOINC `($__internal_1_$__cuda_sm10x_tcgen05_guardrail_trap_phase_invalid_during_alloc) ;  /* 0x0000008800bc7944 */ /* 0x02afea0003c00000 */
.L_x_51:
[----:B------:R-:W-:Y:S05]  /*2d30*/  WARPSYNC.ALL ;  /* 0x0000000000007948 */ /* 0x000fea0003800000 */
[----:B------:R-:W2:Y:S01]  /*2d40*/  S2UR UR6, SR_CgaCtaId ;  /* 0x00000000000679c3 */ /* 0x000ea20000008800 */
[----:B------:R-:W-:Y:S01]  /*2d50*/  UMOV UR4, 0x400 ;  /* 0x0000040000047882 */ /* 0x000fe20000000000 */
[----:B------:R-:W-:-:S06]  /*2d60*/  NOP ;  /* 0x0000000000007918 */ /* 0x000fcc0000000000 */
[----:B------:R-:W-:Y:S06]  /*2d70*/  BAR.ARV 0x6, 0xa0 ;  /* 0x0182800000007b1d */ /* 0x000fec0000002000 */
[----:B------:R-:W4:Y:S01]  /*2d80*/  LDCU UR7, c[0x0][0x38c] ;  /* 0x00007180ff0777ac */ /* 0x000f220008000800 */
[----:B------:R-:W-:Y:S01]  /*2d90*/  IMAD.MOV.U32 R11, RZ, RZ, 0x1 ;  /* 0x00000001ff0b7424 */ /* 0x000fe200078e00ff */
[----:B------:R-:W-:Y:S01]  /*2da0*/  CS2R R8, SRZ ;  /* 0x0000000000087805 */ /* 0x000fe2000001ff00 */
[----:B------:R-:W-:Y:S01]  /*2db0*/  IMAD.MOV.U32 R10, RZ, RZ, RZ ;  /* 0x000000ffff0a7224 */ /* 0x000fe200078e00ff */
[----:B------:R-:W-:Y:S01]  /*2dc0*/  UMOV UR18, URZ ;  /* 0x000000ff00127c82 */ /* 0x000fe20008000000 */
[----:B------:R-:W-:Y:S01]  /*2dd0*/  UMOV UR17, URZ ;  /* 0x000000ff00117c82 */ /* 0x000fe20008000000 */
[----:B------:R-:W-:Y:S01]  /*2de0*/  UMOV UR22, 0x0 ;  /* 0x0000000000167882 */ /* 0x000fe20000000000 */
[----:B------:R-:W-:Y:S01]  /*2df0*/  UMOV UR23, 0x8400010 ;  /* 0x0840001000177882 */ /* 0x000fe20000000000 */
[----:B------:R-:W-:Y:S01]  /*2e00*/  UMOV UR20, 0x0 ;  /* 0x0000000000147882 */ /* 0x000fe20000000000 */
[----:B------:R-:W-:Y:S01]  /*2e10*/  UMOV UR21, 0x8400010 ;  /* 0x0840001000157882 */ /* 0x000fe20000000000 */
[----:B--2---:R-:W-:Y:S01]  /*2e20*/  ULEA UR6, UR6, UR4, 0x18 ;  /* 0x0000000406067291 */ /* 0x004fe2000f8ec0ff */
[----:B------:R-:W2:Y:S03]  /*2e30*/  LDCU UR4, c[0x0][0x38c] ;  /* 0x00007180ff0477ac */ /* 0x000ea60008000800 */
[----:B------:R-:W-:-:S02]  /*2e40*/  UIADD3 UR11, UPT, UPT, UR6, 0x10800, URZ ;  /* 0x00010800060b7890 */ /* 0x000fc4000fffe0ff */
[----:B----4-:R-:W-:-:S03]  /*2e50*/  UIADD3 UR7, UPT, UPT, UR7, 0x1f, URZ ;  /* 0x0000001f07077890 */ /* 0x010fc6000fffe0ff */
[----:B-1----:R-:W1:Y:S01]  /*2e60*/  LDS R0, [UR6+0x130] ;  /* 0x00013006ff007984 */ /* 0x002e620008000800 */
[----:B------:R-:W-:Y:S02]  /*2e70*/  UIADD3 UR12, UPT, UPT, UR6, 0x1a800, URZ ;  /* 0x0001a800060c7890 */ /* 0x000fe4000fffe0ff */
[----:B------:R-:W-:Y:S02]  /*2e80*/  USHF.R.S32.HI UR5, URZ, 0x1f, UR7 ;  /* 0x0000001fff057899 */ /* 0x000fe40008011407 */
[----:B------:R-:W-:Y:S02]  /*2e90*/  USHF.R.U32.HI UR11, URZ, 0x4, UR11 ;  /* 0x00000004ff0b7899 */ /* 0x000fe4000801160b */
[----:B------:R-:W-:Y:S02]  /*2ea0*/  ULEA.HI UR5, UR5, UR7, URZ, 0x5 ;  /* 0x0000000705057291 */ /* 0x000fe4000f8f28ff */
[----:B------:R-:W-:Y:S02]  /*2eb0*/  USHF.R.U32.HI UR12, URZ, 0x4, UR12 ;  /* 0x00000004ff0c7899 */ /* 0x000fe4000801160c */
[----:B------:R-:W-:-:S02]  /*2ec0*/  USHF.R.S32.HI UR5, URZ, 0x5, UR5 ;  /* 0x00000005ff057899 */ /* 0x000fc40008011405 */
[----:B------:R-:W-:Y:S02]  /*2ed0*/  ULOP3.LUT UR11, UR11, 0x3fff, URZ, 0xc0, !UPT ;  /* 0x00003fff0b0b7892 */ /* 0x000fe4000f8ec0ff */
[----:B------:R-:W-:Y:S02]  /*2ee0*/  UISETP.LT.AND UP0, UPT, UR5, 0x1, UPT ;  /* 0x000000010500788c */ /* 0x000fe4000bf01270 */
[----:B------:R-:W-:Y:S02]  /*2ef0*/  ULOP3.LUT UR12, UR12, 0x3fff, URZ, 0xc0, !UPT ;  /* 0x00003fff0c0c7892 */ /* 0x000fe4000f8ec0ff */
[----:B------:R-:W-:Y:S02]  /*2f00*/  USEL UR10, UR5, 0x1, !UP0 ;  /* 0x00000001050a7887 */ /* 0x000fe4000c000000 */
[----:B------:R-:W-:Y:S02]  /*2f10*/  ULOP3.LUT UR11, UR11, 0x10000, URZ, 0xfc, !UPT ;  /* 0x000100000b0b7892 */ /* 0x000fe4000f8efcff */
[----:B------:R-:W-:-:S02]  /*2f20*/  ULOP3.LUT UR12, UR12, 0x10000, URZ, 0xfc, !UPT ;  /* 0x000100000c0c7892 */ /* 0x000fc4000f8efcff */
[----:B------:R-:W-:Y:S02]  /*2f30*/  UIADD3 UR10, UPT, UPT, -UR10, URZ, URZ ;  /* 0x000000ff0a0a7290 */ /* 0x000fe4000fffe1ff */
[----:B--2---:R-:W-:Y:S01]  /*2f40*/  UISETP.GE.AND UP3, UPT, UR4, 0x1, UPT ;  /* 0x000000010400788c */ /* 0x004fe2000bf66270 */
[----:B-1----:R-:W-:-:S15]  /*2f50*/  R2UR UR19, R0 ;  /* 0x00000000001372ca */ /* 0x002fde00000e0000 */
.L_x_60:
[----:B------:R-:W-:Y:S02]  /*2f60*/  LEA R0, R10, UR6, 0x3 ;  /* 0x000000060a007c11 */ /* 0x000fe4000f8e18ff */
[----:B------:R-:W-:Y:S02]  /*2f70*/  SHF.L.U32 R5, R9, 0x1f, RZ ;  /* 0x0000001f09057819 */ /* 0x000fe400000006ff */
[----:B------:R-:W-:Y:S01]  /*2f80*/  PLOP3.LUT P0, PT, PT, PT, UP3, 0x80, 0x8 ;  /* 0x000000000008781c */ /* 0x000fe20003f0f038 */
[----:B------:R-:W-:Y:S01]  /*2f90*/  VIADD R3, R0, 0xb0 ;  /* 0x000000b000037836 */ /* 0x000fe20000000000 */
[----:B-1----:R-:W1:Y:S02]  /*2fa0*/  SYNCS.PHASECHK.TRANS64.TRYWAIT P1, [R0+URZ+0xa0], R5 ;  /* 0x0000a005000075a7 */ /* 0x002e6400080211ff */
[----:B-1--4-:R-:W-:Y:S09]  /*2fb0*/  @!P1 BRA `(.L_x_54) ;  /* 0x0000008000489947 */ /* 0x012ff20003800000 */
.L_x_147:
[----:B------:R-:W-:Y:S01]  /*2fc0*/  LEA R4, R10, UR6, 0x4 ;  /* 0x000000060a047c11 */ /* 0x000fe2000f8e20ff */
[----:B------:R-:W-:Y:S01]  /*2fd0*/  @UP3 ULEA UR4, UR17, UR6, 0x3 ;  /* 0x0000000611043291 */ /* 0x000fe2000f8e18ff */
[----:B------:R-:W-:Y:S01]  /*2fe0*/  PLOP3.LUT P2, PT, PT, PT, PT, 0x80, 0x8 ;  /* 0x000000000008781c */ /* 0x000fe20003f4f070 */
[----:B------:R-:W-:Y:S01]  /*2ff0*/  ULEA UR8, UR18, UR6, 0x3 ;  /* 0x0000000612087291 */ /* 0x000fe2000f8e18ff */
[----:B------:R-:W-:Y:S01]  /*3000*/  PRMT R3, RZ, 0x654, R3 ;  /* 0x00000654ff037816 */ /* 0x000fe20000000003 */
[----:B------:R-:W-:Y:S01]  /*3010*/  ULEA UR9, UR18, UR19, 0x8 ;  /* 0x0000001312097291 */ /* 0x000fe2000f8e40ff */
[----:B-1----:R-:W1:Y:S01]  /*3020*/  LDS.128 R4, [R4+0x110] ;  /* 0x0001100004047984 */ /* 0x002e620000000c00 */
[----:B------:R-:W-:Y:S02]  /*3030*/  @P0 SHF.L.U32 R2, R8, 0x1f, RZ ;  /* 0x0000001f08020819 */ /* 0x000fe400000006ff */
[----:B------:R-:W-:Y:S01]  /*3040*/  SHF.L.U32 R0, R11, 0x1f, RZ ;  /* 0x0000001f0b007819 */ /* 0x000fe200000006ff */
[----:B------:R-:W-:Y:S01]  /*3050*/  @!PT LDS RZ, [RZ] ;  /* 0x00000000fffff984 */ /* 0x000fe20000000800 */
[----:B------:R-:W-:Y:S01]  /*3060*/  @!PT LDS RZ, [RZ] ;  /* 0x00000000fffff984 */ /* 0x000fe20000000800 */
[----:B------:R-:W-:Y:S01]  /*3070*/  @!PT LDS RZ, [RZ] ;  /* 0x00000000fffff984 */ /* 0x000fe20000000800 */
[----:B------:R-:W-:Y:S01]  /*3080*/  @!PT LDS RZ, [RZ] ;  /* 0x00000000fffff984 */ /* 0x000fe20000000800 */
[----:B------:R2:W-:Y:S06]  /*3090*/  MEMBAR.ALL.CTA ;  /* 0x0000000000007992 */ /* 0x0005ec0000008000 */
[----:B--2---:R-:W2:Y:S02]  /*30a0*/  FENCE.VIEW.ASYNC.S ;  /* 0x00000000000073c6 */ /* 0x004ea40000000000 */
[----:B--2---:R2:W-:Y:S01]  /*30b0*/  SYNCS.ARRIVE.TRANS64.RED.A1T0 RZ, [R3+URZ], RZ ;  /* 0x000000ff03ff79a7 */ /* 0x0045e200081004ff */
[----:B------:R2:W4:Y:S01]  /*30c0*/  @P0 SYNCS.PHASECHK.TRANS64.TRYWAIT P2, [UR4], R2 ;  /* 0x00000002ff0005a7 */ /* 0x0005220008041104 */
[----:B-1----:R-:W-:Y:S01]  /*30d0*/  LOP3.LUT P1, RZ, R6, 0x1, RZ, 0xc0, !PT ;  /* 0x0000000106ff7812 */ /* 0x002fe2000782c0ff */
[----:B------:R-:W1:Y:S02]  /*30e0*/  SYNCS.PHASECHK.TRANS64.TRYWAIT P0, [UR8+0xd0], R0 ;  /* 0x0000d000ff0075a7 */ /* 0x000e640008001108 */
[----:B-12-4-:R-:W-:Y:S10]  /*30f0*/  @!P0 BRA `(.L_x_55) ;  /* 0x00000080000c8947 */ /* 0x016ff40003800000 */
.L_x_149:
[----:B------:R-:W-:Y:S01]  /*3100*/  IADD3 R10, PT, PT, R10, 0x1, RZ ;  /* 0x000000010a0a7810 */ /* 0x000fe20007ffe0ff */
[----:B------:R-:W-:Y:S06]  /*3110*/  BRA.U !UP3, `(.L_x_56) ;  /* 0x000000010b987547 */ /* 0x000fec000b800000 */
[----:B------:R-:W-:Y:S01]  /*3120*/  UPLOP3.LUT UP4, UPT, UPT, UPT, UPT, 0x40, 0x4 ;  /* 0x000000000004789c */ /* 0x000fe20003f8e870 */
[----:B------:R-:W-:Y:S01]  /*3130*/  UMOV UR16, UR10 ;  /* 0x0000000a00107c82 */ /* 0x000fe20008000000 */
[----:B------:R-:W-:Y:S01]  /*3140*/  UMOV UR15, UR5 ;  /* 0x00000005000f7c82 */ /* 0x000fe20008000000 */
[----:B------:R-:W-:-:S08]  /*3150*/  UMOV UR14, UR17 ;  /* 0x00000011000e7c82 */ /* 0x000fd00008000000 */
.L_x_59:
[----:B------:R-:W-:Y:S02]  /*3160*/  UIADD3 UR16, UPT, UPT, UR16, 0x1, URZ ;  /* 0x0000000110107890 */ /* 0x000fe4000fffe0ff */
[----:B--2---:R-:W-:Y:S02]  /*3170*/  ULEA UR7, UR14, UR6, 0x3 ;  /* 0x000000060e077291 */ /* 0x004fe4000f8e18ff */
[----:B------:R-:W-:Y:S01]  /*3180*/  UISETP.NE.AND UP0, UPT, UR16, URZ, UPT ;  /* 0x000000ff1000728c */ /* 0x000fe2000bf05270 */
[----:B----4-:R-:W-:Y:S10]  /*3190*/  @P2 BRA `(.L_x_57) ;  /* 0x00000000000c2947 */ /* 0x010ff40003800000 */
[----:B-1----:R-:W-:Y:S04]  /*31a0*/  SHF.L.U32 R3, R8, 0x1f, RZ ;  /* 0x0000001f08037819 */ /* 0x002fe800000006ff */
[----:B------:R-:W1:Y:S02]  /*31b0*/  SYNCS.PHASECHK.TRANS64.TRYWAIT P0, [UR7], R3 ;  /* 0x00000003ff0075a7 */ /* 0x000e640008001107 */
[----:B-1----:R-:W-:Y:S05]  /*31c0*/  @!P0 BRA `(.L_x_58) ;  /* 0x0000007c00f08947 */ /* 0x002fea0003800000 */
.L_x_57:
[----:B------:R-:W-:Y:S01]  /*31d0*/  UISETP.NE.AND UP1, UPT, UR15, 0x1, UPT ;  /* 0x000000010f00788c */ /* 0x000fe2000bf25270 */
[----:B------:R-:W-:Y:S01]  /*31e0*/  PLOP3.LUT P2, PT, PT, PT, PT, 0x80, 0x8 ;  /* 0x000000000008781c */ /* 0x000fe20003f4f070 */
[----:B------:R-:W-:Y:S02]  /*31f0*/  UIADD3 UR17, UPT, UPT, UR14, 0x1, URZ ;  /* 0x000000010e117890 */ /* 0x000fe4000fffe0ff */
[----:B------:R-:W-:Y:S02]  /*3200*/  ULEA UR24, UR14, UR12, 0xa ;  /* 0x0000000c0e187291 */ /* 0x000fe4000f8e50ff */
[----:B------:R-:W-:Y:S01]  /*3210*/  UISETP.NE.AND UP2, UPT, UR17, 0x5, UPT ;  /* 0x000000051100788c */ /* 0x000fe2000bf45270 */
[----:B------:R-:W-:Y:S01]  /*3220*/  PLOP3.LUT P0, PT, PT, PT, UP1, 0x80, 0x8 ;  /* 0x000000000008781c */ /* 0x000fe20003f0f018 */
[----:B------:R-:W-:Y:S02]  /*3230*/  ULEA UR26, UR14, UR11, 0x9 ;  /* 0x0000000b0e1a7291 */ /* 0x000fe4000f8e48ff */
[----:B------:R-:W-:Y:S02]  /*3240*/  USEL UR13, URZ, 0x1, UP2 ;  /* 0x00000001ff0d7887 */ /* 0x000fe40009000000 */
[----:B------:R-:W-:Y:S02]  /*3250*/  USEL UR17, UR17, URZ, UP2 ;  /* 0x000000ff11117287 */ /* 0x000fe40009000000 */
[----:B------:R-:W-:Y:S02]  /*3260*/  UIADD3 UR30, UPT, UPT, UR24, 0x2, URZ ;  /* 0x00000002181e7890 */ /* 0x000fe4000fffe0ff */
[----:B------:R-:W-:Y:S01]  /*3270*/  @UP1 ULEA UR4, UR17, UR6, 0x3 ;  /* 0x0000000611041291 */ /* 0x000fe2000f8e18ff */
[----:B------:R-:W-:Y:S01]  /*3280*/  LOP3.LUT R8, R8, UR13, RZ, 0x3c, !PT ;  /* 0x0000000d08087c12 */ /* 0x000fe2000f8e3cff */
[----:B------:R-:W-:Y:S02]  /*3290*/  UIADD3 UR28, UPT, UPT, UR26, 0x2, URZ ;  /* 0x000000021a1c7890 */ /* 0x000fe4000fffe0ff */
[----:B------:R-:W-:Y:S01]  /*32a0*/  UIADD3 UR7, UPT, UPT, UR7, 0x28, URZ ;  /* 0x0000002807077890 */ /* 0x000fe2000fffe0ff */
[----:B-1----:R-:W-:Y:S01]  /*32b0*/  @P0 SHF.L.U32 R0, R8, 0x1f, RZ ;  /* 0x0000001f08000819 */ /* 0x002fe200000006ff */
[----:B------:R-:W-:Y:S01]  /*32c0*/  UMOV UR25, 0x80004020 ;  /* 0x8000402000197882 */ /* 0x000fe20000000000 */
[----:B------:R-:W-:Y:S01]  /*32d0*/  UMOV UR27, 0x80004020 ;  /* 0x80004020001b7882 */ /* 0x000fe20000000000 */
[----:B------:R-:W-:Y:S01]  /*32e0*/  UMOV UR31, 0x80004020 ;  /* 0x80004020001f7882 */ /* 0x000fe20000000000 */
[----:B------:R2:W4:Y:S01]  /*32f0*/  @P0 SYNCS.PHASECHK.TRANS64.TRYWAIT P2, [UR4], R0 ;  /* 0x00000000ff0005a7 */ /* 0x0005220008041104 */
[----:B------:R-:W-:Y:S01]  /*3300*/  UIADD3 UR15, UPT, UPT, UR15, -0x1, URZ ;  /* 0xffffffff0f0f7890 */ /* 0x000fe2000fffe0ff */
[----:B------:R2:W-:Y:S01]  /*3310*/  UTCHMMA gdesc[UR26], gdesc[UR24], tmem[UR9], tmem[UR22], idesc[UR23], UP4 ;  /* 0x00ff16181a0075ea */ /* 0x0005e2000a000009 */
[----:B------:R-:W-:Y:S01]  /*3320*/  UPLOP3.LUT UP4, UPT, UPT, UPT, UPT, 0x80, 0x8 ;  /* 0x000000000008789c */ /* 0x000fe20003f8f070 */
[----:B------:R-:W-:Y:S01]  /*3330*/  UMOV UR29, 0x80004020 ;  /* 0x80004020001d7882 */ /* 0x000fe20000000000 */
[----:B------:R-:W-:Y:S01]  /*3340*/  UMOV UR14, UR17 ;  /* 0x00000011000e7c82 */ /* 0x000fe20008000000 */
[----:B------:R2:W-:Y:S01]  /*3350*/  UTCHMMA gdesc[UR28], gdesc[UR30], tmem[UR9], tmem[UR20], idesc[UR21], UPT ;  /* 0x00ff141e1c0075ea */ /* 0x0005e2000b800009 */
[----:B------:R2:W-:Y:S01]  /*3360*/  UTCBAR [UR7], URZ ;  /* 0x000000ff070073e9 */ /* 0x0005e200080000ff */
[----:B------:R-:W-:Y:S06]  /*3370*/  BRA.U UP0, `(.L_x_59) ;  /* 0xfffffffd00787547 */ /* 0x000fec000b83ffff */
.L_x_56:
[----:B------:R-:W-:Y:S01]  /*3380*/  UIADD3 UR18, UPT, UPT, UR18, 0x1, URZ ;  /* 0x0000000112127890 */ /* 0x000fe2000fffe0ff */
[C---:B------:R-:W-:Y:S01]  /*3390*/  ISETP.NE.AND P0, PT, R10.reuse, 0x2, PT ;  /* 0x000000020a00780c */ /* 0x040fe20003f05270 */
[----:B------:R-:W-:Y:S02]  /*33a0*/  UIADD3 UR8, UPT, UPT, UR8, 0xc0, URZ ;  /* 0x000000c008087890 */ /* 0x000fe4000fffe0ff */
[----:B------:R-:W-:Y:S01]  /*33b0*/  UISETP.NE.AND UP0, UPT, UR18, 0x2, UPT ;  /* 0x000000021200788c */ /* 0x000fe2000bf05270 */
[----:B-12---:R-:W-:Y:S02]  /*33c0*/  SEL R0, RZ, 0x1, P0 ;  /* 0x00000001ff007807 */ /* 0x006fe40000000000 */
[----:B------:R-:W-:Y:S01]  /*33d0*/  SEL R10, R10, RZ, P0 ;  /* 0x000000ff0a0a7207 */ /* 0x000fe20000000000 */
[----:B------:R-:W-:Y:S01]  /*33e0*/  USEL UR4, URZ, 0x1, UP0 ;  /* 0x00000001ff047887 */ /* 0x000fe20008000000 */
[----:B------:R-:W-:Y:S01]  /*33f0*/  LOP3.LUT R9, R9, R0, RZ, 0x3c, !PT ;  /* 0x0000000009097212 */ /* 0x000fe200078e3cff */
[----:B------:R-:W-:Y:S01]  /*3400*/  USEL UR18, UR18, URZ, UP0 ;  /* 0x000000ff12127287 */ /* 0x000fe20008000000 */
[----:B------:R1:W-:Y:S03]  /*3410*/  UTCBAR [UR8], URZ ;  /* 0x000000ff080073e9 */ /* 0x0003e600080000ff */
[----:B------:R-:W-:Y:S01]  /*3420*/  LOP3.LUT R11, R11, UR4, RZ, 0x3c, !PT ;  /* 0x000000040b0b7c12 */ /* 0x000fe2000f8e3cff */
[----:B------:R-:W-:Y:S07]  /*3430*/  @P1 BRA `(.L_x_60) ;  /* 0xfffffff800c81947 */ /* 0x000fee000383ffff */
[----:B------:R-:W2:Y:S01]  /*3440*/  S2UR UR4, SR_CgaCtaId ;  /* 0x00000000000479c3 */ /* 0x000ea20000008800 */
[----:B------:R-:W-:Y:S01]  /*3450*/  ELECT P0, URZ, PT ;  /* 0x0000000000ff782f */ /* 0x000fe20003800000 */
[----:B------:R-:W-:Y:S01]  /*3460*/  IMAD.MOV.U32 R0, RZ, RZ, 0x1 ;  /* 0x00000001ff007424 */ /* 0x000fe200078e00ff */
[----:B------:R-:W-:Y:S01]  /*3470*/  UIADD3 UR6, UPT, UPT, UR6, 0xd0, URZ ;  /* 0x000000d006067890 */ /* 0x000fe2000fffe0ff */
[----:B------:R-:W-:Y:S01]  /*3480*/  SHF.L.U32 R3, R11, 0x1f, RZ ;  /* 0x0000001f0b037819 */ /* 0x000fe200000006ff */
[----:B------:R-:W-:-:S03]  /*3490*/  UMOV UR5, 0x40 ;  /* 0x0000004000057882 */ /* 0x000fc60000000000 */
[----:B------:R-:W-:Y:S01]  /*34a0*/  UVIRTCOUNT.DEALLOC.SMPOOL 0x80 ;  /* 0x000000800000784c */ /* 0x000fe20000000000 */
[----:B--2---:R-:W-:Y:S02]  /*34b0*/  ULEA UR4, UR4, UR5, 0x18 ;  /* 0x0000000504047291 */ /* 0x004fe4000f8ec0ff */
[----:B------:R-:W-:-:S07]  /*34c0*/  ULEA UR5, UR18, UR6, 0x3 ;  /* 0x0000000612057291 */ /* 0x000fce000f8e18ff */
[----:B------:R2:W-:Y:S02]  /*34d0*/  @P0 STS.U8 [UR4+0x1c], R0 ;  /* 0x00001c00ff000988 */ /* 0x0005e40008000004 */
[----:B------:R-:W3:Y:S02]  /*34e0*/  SYNCS.PHASECHK.TRANS64.TRYWAIT P0, [UR5], R3 ;  /* 0x00000003ff0075a7 */ /* 0x000ee40008001105 */
[----:B--23--:R-:W-:Y:S05]  /*34f0*/  @!P0 BRA `(.L_x_61) ;  /* 0x0000007c003c8947 */ /* 0x00cfea0003800000 */
.L_x_152:
[----:B------:R-:W-:-:S04]  /*3500*/  UIADD3 UR7, UPT, UPT, UR18, 0x1, URZ ;  /* 0x0000000112077890 */ /* 0x000fc8000fffe0ff */
[----:B------:R-:W-:-:S04]  /*3510*/  UISETP.NE.AND UP0, UPT, UR7, 0x2, UPT ;  /* 0x000000020700788c */ /* 0x000fc8000bf05270 */
[----:B------:R-:W-:Y:S02]  /*3520*/  USEL UR5, URZ, 0x1, UP0 ;  /* 0x00000001ff057887 */ /* 0x000fe40008000000 */
[----:B------:R-:W-:-:S04]  /*3530*/  USEL UR7, UR7, URZ, UP0 ;  /* 0x000000ff07077287 */ /* 0x000fc80008000000 */
[----:B------:R-:W-:Y:S01]  /*3540*/  ULEA UR7, UR7, UR6, 0x3 ;  /* 0x0000000607077291 */ /* 0x000fe2000f8e18ff */
[----:B--2---:R-:W-:-:S04]  /*3550*/  LOP3.LUT R3, R11, UR5, RZ, 0x3c, !PT ;  /* 0x000000050b037c12 */ /* 0x004fc8000f8e3cff */
[----:B------:R-:W-:-:S04]  /*3560*/  SHF.L.U32 R3, R3, 0x1f, RZ ;  /* 0x0000001f03037819 */ /* 0x000fc800000006ff */
[----:B------:R-:W2:Y:S02]  /*3570*/  SYNCS.PHASECHK.TRANS64.TRYWAIT P0, [UR7], R3 ;  /* 0x00000003ff0075a7 */ /* 0x000ea40008001107 */
[----:B--2---:R-:W-:Y:S05]  /*3580*/  @!P0 BRA `(.L_x_62) ;  /* 0x0000007c00308947 */ /* 0x004fea0003800000 */
.L_x_154:
[----:B------:R-:W-:Y:S01]  /*3590*/  NOP ;  /* 0x0000000000007918 */ /* 0x000fe20000000000 */
[----:B--2---:R-:W2:Y:S01]  /*35a0*/  LDS R0, [UR4+0x14] ;  /* 0x00001404ff007984 */ /* 0x004ea20008000800 */
[----:B------:R-:W-:Y:S01]  /*35b0*/  ULOP3.LUT UR6, UR19, 0xffff, URZ, 0xc0, !UPT ;  /* 0x0000ffff13067892 */ /* 0x000fe2000f8ec0ff */
[----:B-1----:R-:W-:Y:S01]  /*35c0*/  UMOV UR8, 0xffff ;  /* 0x0000ffff00087882 */ /* 0x002fe20000000000 */
[----:B------:R-:W-:Y:S02]  /*35d0*/  UMOV UR5, 0x1 ;  /* 0x0000000100057882 */ /* 0x000fe40000000000 */
[----:B------:R-:W-:-:S04]  /*35e0*/  USHF.R.U32.HI UR6, URZ, 0x5, UR6 ;  /* 0x00000005ff067899 */ /* 0x000fc80008011606 */
[----:B------:R-:W-:Y:S02]  /*35f0*/  USHF.L.U32 UR8, UR8, UR6, URZ ;  /* 0x0000000608087299 */ /* 0x000fe400080006ff */
[----:B------:R-:W-:-:S04]  /*3600*/  USHF.L.U32 UR5, UR5, UR6, URZ ;  /* 0x0000000605057299 */ /* 0x000fc800080006ff */
[----:B--2---:R-:W-:-:S04]  /*3610*/  LOP3.LUT R0, R0, UR8, RZ, 0xc0, !PT ;  /* 0x0000000800007c12 */ /* 0x004fc8000f8ec0ff */
[----:B------:R-:W-:-:S13]  /*3620*/  ISETP.NE.AND P0, PT, R0, UR8, PT ;  /* 0x0000000800007c0c */ /* 0x000fda000bf05270 */
[----:B------:R-:W-:Y:S05]  /*3630*/  @P0 BRA `(.L_x_63) ;  /* 0x0000000000580947 */ /* 0x000fea0003800000 */
[----:B------:R-:W1:Y:S02]  /*3640*/  LDS R0, [UR4+0x18] ;  /* 0x00001804ff007984 */ /* 0x000e640008000800 */
[----:B-1----:R-:W-:-:S04]  /*3650*/  LOP3.LUT R0, R0, UR5, RZ, 0xc0, !PT ;  /* 0x0000000500007c12 */ /* 0x002fc8000f8ec0ff */
[----:B------:R-:W-:-:S13]  /*3660*/  ISETP.NE.AND P0, PT, R0, UR5, PT ;  /* 0x0000000500007c0c */ /* 0x000fda000bf05270 */
[----:B------:R-:W-:Y:S05]  /*3670*/  @P0 BRA `(.L_x_64) ;  /* 0x00000000003c0947 */ /* 0x000fea0003800000 */
[----:B------:R-:W1:Y:S01]  /*3680*/  S2R R2, SR_LANEID ;  /* 0x0000000000027919 */ /* 0x000e620000000000 */
[----:B------:R-:W-:Y:S01]  /*3690*/  ULOP3.LUT UR8, URZ, UR8, URZ, 0x33, !UPT ;  /* 0x00000008ff087292 */ /* 0x000fe2000f8e33ff */
[----:B------:R-:W-:Y:S01]  /*36a0*/  LOP3.LUT R4, RZ, UR5, RZ, 0x33, !PT ;  /* 0x00000005ff047c12 */ /* 0x000fe2000f8e33ff */
[----:B------:R-:W-:Y:S02]  /*36b0*/  VOTEU.ANY UR7, UPT, PT ;  /* 0x0000000000077886 */ /* 0x000fe400038e0100 */
[----:B------:R-:W-:Y:S01]  /*36c0*/  UFLO.U32 UR7, UR7 ;  /* 0x00000007000772bd */ /* 0x000fe200080e0000 */
[----:B------:R-:W2:Y:S01]  /*36d0*/  REDUX UR5, R4 ;  /* 0x00000000040573c4 */ /* 0x000ea20000000000 */
[----:B------:R-:W-:-:S06]  /*36e0*/  IMAD.U32 R0, RZ, RZ, UR8 ;  /* 0x00000008ff007e24 */ /* 0x000fcc000f8e00ff */
[----:B------:R3:W-:Y:S01]  /*36f0*/  UTCATOMSWS.AND URZ, UR8 ;  /* 0x0000000800ff79e3 */ /* 0x0007e20008000000 */
[----:B------:R-:W4:Y:S01]  /*3700*/  REDUX UR6, R0 ;  /* 0x00000000000673c4 */ /* 0x000f220000000000 */
[----:B-1----:R-:W-:Y:S01]  /*3710*/  ISETP.EQ.U32.AND P0, PT, R2, UR7, PT ;  /* 0x0000000702007c0c */ /* 0x002fe2000bf02070 */
[----:B--2---:R-:W-:Y:S01]  /*3720*/  IMAD.U32 R2, RZ, RZ, UR5 ;  /* 0x00000005ff027e24 */ /* 0x004fe2000f8e00ff */
[----:B----4-:R-:W-:-:S11]  /*3730*/  MOV R3, UR6 ;  /* 0x0000000600037c02 */ /* 0x010fd60008000f00 */
[----:B------:R3:W-:Y:S04]  /*3740*/  @P0 ATOMS.AND RZ, [UR4+0x14], R3 ;  /* 0x00001403ffff098c */ /* 0x0007e8000a800004 */
[----:B------:R3:W-:Y:S01]  /*3750*/  @P0 ATOMS.AND RZ, [UR4+0x18], R2 ;  /* 0x00001802ffff098c */ /* 0x0007e2000a800004 */
[----:B------:R-:W-:Y:S05]  /*3760*/  BRA `(.L_x_65) ;  /* 0x0000000000147947 */ /* 0x000fea0003800000 */
.L_x_64:
[----:B------:R-:W-:Y:S02]  /*3770*/  MOV R2, 0x3790 ;  /* 0x0000379000027802 */ /* 0x000fe40000000f00 */
[----:B----45:R-:W-:Y:S05]  /*3780*/  CALL.REL.NOINC `($__internal_0_$__cuda_sm10x_tcgen05_guardrail_trap_col_being_dealloced_not_returned_by_alloc) ;  /* 0x0000008000187944 */ /* 0x030fea0003c00000 */
[----:B------:R-:W-:Y:S05]  /*3790*/  BRA `(.L_x_65) ;  /* 0x0000000000087947 */ /* 0x000fea0003800000 */
.L_x_63:
[----:B------:R-:W-:Y:S02]  /*37a0*/  MOV R2, 0x37c0 ;  /* 0x000037c000027802 */ /* 0x000fe40000000f00 */
[----:B----45:R-:W-:Y:S05]  /*37b0*/  CALL.REL.NOINC `($__internal_2_$__cuda_sm10x_tcgen05_guardrail_trap_unallocated_columns_being_dealloced) ;  /* 0x0000008000247944 */ /* 0x030fea0003c00000 */
.L_x_65:
[----:B------:R-:W-:Y:S01]  /*37c0*/  NOP ;  /* 0x0000000000007918 */ /* 0x000fe20000000000 */
[----:B---3--:R-:W-:Y:S05]  /*37d0*/  EXIT ;  /* 0x000000000000794d */ /* 0x008fea0003800000 */
.L_x_49:
[----:B------:R-:W-:-:S09]  /*37e0*/  UISETP.NE.OR UP2, UPT, UR8, 0x3, !UP2 ;  /* 0x000000030800788c */ /* 0x000fd2000d745670 */
[----:B------:R-:W-:Y:S05]  /*37f0*/  BRA.U UP2, `(.L_x_66) ;  /* 0x0000001102147547 */ /* 0x000fea000b800000 */
[----:B------:R-:W1:Y:S01]  /*3800*/  LDC R0, c[0x0][0xb30] ;  /* 0x0002cc00ff007b82 */ /* 0x000e620000000800 */
[----:B------:R-:W2:Y:S01]  /*3810*/  LDCU.64 UR8, c[0x0][0x888] ;  /* 0x00011100ff0877ac */ /* 0x000ea20008000a00 */
[----:B------:R-:W-:Y:S02]  /*3820*/  HFMA2 R29, -RZ, RZ, 0, 0 ;  /* 0x00000000ff1d7431 */ /* 0x000fe400000001ff */
[----:B------:R-:W-:Y:S01]  /*3830*/  IMAD.MOV.U32 R31, RZ, RZ, 0x1 ;  /* 0x00000001ff1f7424 */ /* 0x000fe200078e00ff */
[----:B------:R-:W-:Y:S01]  /*3840*/  MOV R23, 0x4000 ;  /* 0x0000400000177802 */ /* 0x000fe20000000f00 */
[----:B------:R-:W4:Y:S01]  /*3850*/  LDCU.64 UR4, c[0x0][0x890] ;  /* 0x00011200ff0477ac */ /* 0x000f220008000a00 */
[----:B------:R-:W-:Y:S01]  /*3860*/  IMAD.MOV.U32 R30, RZ, RZ, RZ ;  /* 0x000000ffff1e7224 */ /* 0x000fe200078e00ff */
[----:B------:R-:W3:Y:S01]  /*3870*/  LDC R19, c[0x0][0x370] ;  /* 0x0000dc00ff137b82 */ /* 0x000ee20000000800 */
[----:B------:R-:W-:Y:S01]  /*3880*/  UMOV UR7, 0x400 ;  /* 0x0000040000077882 */ /* 0x000fe20000000000 */
[----:B------:R-:W-:-:S02]  /*3890*/  UPLOP3.LUT UP1, UPT, UPT, UPT, UPT, 0x40, 0x4 ;  /* 0x000000000004789c */ /* 0x000fc40003f2e870 */
[----:B------:R-:W-:-:S04]  /*38a0*/  ULEA UR7, UR37, UR7, 0x18 ;  /* 0x0000000725077291 */ /* 0x000fc8000f8ec0ff */
[----:B------:R-:W3:Y:S01]  /*38b0*/  LDC R2, c[0x0][0xb0c] ;  /* 0x0002c300ff027b82 */ /* 0x000ee20000000800 */
[----:B------:R-:W-:Y:S02]  /*38c0*/  UIADD3 UR13, UPT, UPT, UR7, 0x68, URZ ;  /* 0x00000068070d7890 */ /* 0x000fe4000fffe0ff */
[----:B--2---:R-:W-:Y:S02]  /*38d0*/  UISETP.NE.U32.AND UP2, UPT, UR8, URZ, UPT ;  /* 0x000000ff0800728c */ /* 0x004fe4000bf45070 */
[----:B------:R-:W-:Y:S02]  /*38e0*/  UIADD3 UR33, UPT, UPT, UR7, 0x50, URZ ;  /* 0x0000005007217890 */ /* 0x000fe4000fffe0ff */
[----:B----4-:R-:W-:Y:S01]  /*38f0*/  UISETP.NE.U32.AND UP3, UPT, UR4, URZ, UPT ;  /* 0x000000ff0400728c */ /* 0x010fe2000bf65070 */
[----:B------:R-:W2:Y:S01]  /*3900*/  LDC R18, c[0x0][0xb20] ;  /* 0x0002c800ff127b82 */ /* 0x000ea20000000800 */
[----:B-1----:R-:W-:Y:S01]  /*3910*/  ISETP.NE.AND P1, PT, R0, 0x1, PT ;  /* 0x000000010000780c */ /* 0x002fe20003f25270 */
[----:B------:R-:W-:-:S02]  /*3920*/  UISETP.NE.AND.EX UP2, UPT, UR9, URZ, UPT, UP2 ;  /* 0x000000ff0900728c */ /* 0x000fc4000bf45320 */
[----:B------:R-:W-:Y:S02]  /*3930*/  UIADD3 UR25, UPT, UPT, UR7, 0x58, URZ ;  /* 0x0000005807197890 */ /* 0x000fe4000fffe0ff */
[----:B------:R-:W-:Y:S02]  /*3940*/  UIADD3 UR17, UPT, UPT, UR7, 0x60, URZ ;  /* 0x0000006007117890 */ /* 0x000fe4000fffe0ff */
[----:B------:R-:W1:Y:S01]  /*3950*/  LDC.64 R32, c[0x0][0x348] ;  /* 0x0000d200ff207b82 */ /* 0x000e620000000a00 */
[----:B------:R-:W-:Y:S02]  /*3960*/  UPRMT UR13, UR37, 0x654, UR13 ;  /* 0x00000654250d7896 */ /* 0x000fe4000800000d */
[----:B------:R-:W-:-:S05]  /*3970*/  UISETP.NE.AND.EX UP3, UPT, UR5, URZ, UPT, UP3 ;  /* 0x000000ff0500728c */ /* 0x000fca000bf65330 */
[----:B------:R-:W4:Y:S08]  /*3980*/  LDC.64 R16, c[0x0][0xb10] ;  /* 0x0002c400ff107b82 */ /* 0x000f300000000a00 */
[----:B------:R-:W1:Y:S08]  /*3990*/  LDC.64 R6, c[0x0][0xb18] ;  /* 0x0002c600ff067b82 */ /* 0x000e700000000a00 */
[----:B------:R-:W1:Y:S08]  /*39a0*/  LDC.64 R4, c[0x0][0xb28] ;  /* 0x0002ca00ff047b82 */ /* 0x000e700000000a00 */
[----:B--23--:R-:W1:Y:S02]  /*39b0*/  LDC R22, c[0x0][0x374] ;  /* 0x0000dd00ff167b82 */ /* 0x00ce640000000800 */
.L_x_77:
[C---:B------:R-:W-:Y:S02]  /*39c0*/  LEA R0, R30.reuse, UR7, 0x3 ;  /* 0x000000071e007c11 */ /* 0x040fe4000f8e18ff */
[----:B------:R-:W-:Y:S02]  /*39d0*/  SHF.L.U32 R3, R29, 0x1f, RZ ;  /* 0x0000001f1d037819 */ /* 0x000fe400000006ff */
[----:B------:R-:W-:Y:S02]  /*39e0*/  LEA R24, R30, UR7, 0x4 ;  /* 0x000000071e187c11 */ /* 0x000fe4000f8e20ff */
[----:B--2---:R-:W2:Y:S02]  /*39f0*/  SYNCS.PHASECHK.TRANS64.TRYWAIT P0, [R0+URZ+0xa0], R3 ;  /* 0x0000a003000075a7 */ /* 0x004ea400080011ff */
[----:B--2---:R-:W-:Y:S05]  /*3a00*/  @!P0 BRA `(.L_x_67) ;  /* 0x0000007800288947 */ /* 0x004fea0003800000 */
.L_x_155:
[----:B------:R-:W-:Y:S01]  /*3a10*/  ISETP.GE.AND P0, PT, R72, 0x1, PT ;  /* 0x000000014800780c */ /* 0x000fe20003f06270 */
[----:B------:R-:W3:Y:S01]  /*3a20*/  LDS.128 R24, [R24+0x110] ;  /* 0x0001100018187984 */ /* 0x000ee20000000c00 */
[----:B--2---:R-:W-:Y:S01]  /*3a30*/  VIADD R0, R0, 0xb0 ;  /* 0x000000b000007836 */ /* 0x004fe20000000000 */
[----:B------:R-:W-:Y:S01]  /*3a40*/  @!PT LDS RZ, [RZ] ;  /* 0x00000000fffff984 */ /* 0x000fe20000000800 */
[----:B------:R-:W-:Y:S01]  /*3a50*/  @!PT LDS RZ, [RZ] ;  /* 0x00000000fffff984 */ /* 0x000fe20000000800 */
[----:B------:R-:W-:Y:S01]  /*3a60*/  @!PT LDS RZ, [RZ] ;  /* 0x00000000fffff984 */ /* 0x000fe20000000800 */
[----:B------:R-:W-:Y:S01]  /*3a70*/  @!PT LDS RZ, [RZ] ;  /* 0x00000000fffff984 */ /* 0x000fe20000000800 */
[----:B------:R2:W-:Y:S06]  /*3a80*/  MEMBAR.ALL.CTA ;  /* 0x0000000000007992 */ /* 0x0005ec0000008000 */
[----:B--2---:R-:W2:Y:S01]  /*3a90*/  FENCE.VIEW.ASYNC.S ;  /* 0x00000000000073c6 */ /* 0x004ea20000000000 */
[----:B------:R-:W-:Y:S04]  /*3aa0*/  PRMT R0, RZ, 0x654, R0 ;  /* 0x00000654ff007816 */ /* 0x000fe80000000000 */
[----:B--2---:R2:W-:Y:S01]  /*3ab0*/  SYNCS.ARRIVE.TRANS64.RED.A1T0 RZ, [R0+URZ], RZ ;  /* 0x000000ff00ff79a7 */ /* 0x0045e200081004ff */
[----:B---3--:R-:W-:Y:S11]  /*3ac0*/  LOP3.LUT P3, RZ, R26, 0x1, RZ, 0xc0, !PT ;  /* 0x000000011aff7812 */ /* 0x008ff6000786c0ff */
[----:B------:R-:W-:Y:S02]  /*3ad0*/  @!UPT UIADD3 URZ, UPT, UPT, URZ, URZ, URZ ;  /* 0x000000fffffff290 */ /* 0x000fe4000fffe0ff */
[----:B------:R-:W-:Y:S02]  /*3ae0*/  @P3 MOV R13, R24 ;  /* 0x00000018000d3202 */ /* 0x000fe40000000f00 */
[----:B------:R-:W-:Y:S01]  /*3af0*/  @P3 LOP3.LUT R8, R25, 0xffff, RZ, 0xc0, !PT ;  /* 0x0000ffff19083812 */ /* 0x000fe200078ec0ff */
[----:B--2---:R-:W-:Y:S06]  /*3b00*/  @!P0 BRA `(.L_x_68) ;  /* 0x0000000000a48947 */ /* 0x004fec0003800000 */
[----:B-1----:R-:W-:Y:S01]  /*3b10*/  IMAD.HI.U32 R35, R22, R7, RZ ;  /* 0x0000000716237227 */ /* 0x002fe200078e00ff */
[----:B------:R-:W-:Y:S02]  /*3b20*/  ISETP.NE.AND P0, PT, R6, 0x1, PT ;  /* 0x000000010600780c */ /* 0x000fe40003f05270 */
[----:B------:R-:W-:Y:S01]  /*3b30*/  ISETP.NE.AND P2, PT, R72, 0x1, PT ;  /* 0x000000014800780c */ /* 0x000fe20003f45270 */
[----:B----4-:R-:W-:Y:S01]  /*3b40*/  IMAD.HI.U32 R34, R19, R16, RZ ;  /* 0x0000001013227227 */ /* 0x010fe200078e00ff */
[----:B------:R-:W-:Y:S02]  /*3b50*/  SHF.R.U32.HI R35, RZ, R18, R35 ;  /* 0x00000012ff237219 */ /* 0x000fe40000011623 */
[----:B------:R-:W-:Y:S01]  /*3b60*/  ISETP.NE.AND P4, PT, R2, 0x1, PT ;  /* 0x000000010200780c */ /* 0x000fe20003f85270 */
[----:B------:R-:W-:Y:S01]  /*3b70*/  IMAD.HI.U32 R36, R13, R16, RZ ;  /* 0x000000100d247227 */ /* 0x000fe200078e00ff */
[----:B------:R-:W-:Y:S02]  /*3b80*/  SHF.R.U32.HI R34, RZ, R17, R34 ;  /* 0x00000011ff227219 */ /* 0x000fe40000011622 */
[----:B------:R-:W-:Y:S01]  /*3b90*/  SEL R3, R22, R35, !P0 ;  /* 0x0000002316037207 */ /* 0x000fe20004000000 */
[C---:B------:R-:W-:Y:S01]  /*3ba0*/  IMAD.HI.U32 R35, R8.reuse, R7, RZ ;  /* 0x0000000708237227 */ /* 0x040fe200078e00ff */
[----:B------:R-:W-:Y:S02]  /*3bb0*/  SEL R11, R19, R34, !P4 ;  /* 0x00000022130b7207 */ /* 0x000fe40006000000 */
[----:B------:R-:W-:Y:S01]  /*3bc0*/  SHF.R.U32.HI R36, RZ, R17, R36 ;  /* 0x00000011ff247219 */ /* 0x000fe20000011624 */
[----:B------:R-:W-:Y:S01]  /*3bd0*/  IMAD.HI.U32 R38, R3, R4, RZ ;  /* 0x0000000403267227 */ /* 0x000fe200078e00ff */
[----:B------:R-:W-:Y:S03]  /*3be0*/  SHF.R.U32.HI R35, RZ, R18, R35 ;  /* 0x00000012ff237219 */ /* 0x000fe60000011623 */
[----:B------:R-:W-:Y:S01]  /*3bf0*/  IMAD.HI.U32 R34, R11, R4, RZ ;  /* 0x000000040b227227 */ /* 0x000fe200078e00ff */
[----:B------:R-:W-:Y:S02]  /*3c00*/  @P2 SHF.R.U32.HI R3, RZ, R5, R38 ;  /* 0x00000005ff032219 */ /* 0x000fe40000011626 */
[----:B------:R-:W-:Y:S02]  /*3c10*/  SEL R9, R8, R35, !P0 ;  /* 0x0000002308097207 */ /* 0x000fe40004000000 */
[----:B------:R-:W-:Y:S01]  /*3c20*/  @P2 SHF.R.U32.HI R11, RZ, R5, R34 ;  /* 0x00000005ff0b2219 */ /* 0x000fe20000011622 */
[C---:B------:R-:W-:Y:S01]  /*3c30*/  IMAD R10, R72.reuse, R3, RZ ;  /* 0x00000003480a7224 */ /* 0x040fe200078e02ff */
[----:B------:R-:W-:Y:S01]  /*3c40*/  SEL R3, R13, R36, !P4 ;  /* 0x000000240d037207 */ /* 0x000fe20006000000 */
[C---:B------:R-:W-:Y:S03]  /*3c50*/  IMAD.HI.U32 R14, R9.reuse, R4, RZ ;  /* 0x00000004090e7227 */ /* 0x040fe600078e00ff */
[----:B------:R-:W-:Y:S01]  /*3c60*/  ISETP.GE.AND P0, PT, R9, R10, PT ;  /* 0x0000000a0900720c */ /* 0x000fe20003f06270 */
[C---:B------:R-:W-:Y:S01]  /*3c70*/  IMAD R12, R72.reuse, R11, RZ ;  /* 0x0000000b480c7224 */ /* 0x040fe200078e02ff */
[-C--:B------:R-:W-:Y:S04]  /*3c80*/  SHF.R.U32.HI R14, RZ, R5.reuse, R14 ;  /* 0x00000005ff0e7219 */ /* 0x080fe8000001160e */
[----:B------:R-:W-:Y:S02]  /*3c90*/  ISETP.GE.OR P0, PT, R3, R12, P0 ;  /* 0x0000000c0300720c */ /* 0x000fe40000706670 */
[----:B------:R-:W-:Y:S05]  /*3ca0*/  SEL R15, R9, R14, !P2 ;  /* 0x0000000e090f7207 */ /* 0x000fea0005000000 */
[----:B------:R-:W-:Y:S04]  /*3cb0*/  IMAD.MOV R14, RZ, RZ, -R15 ;  /* 0x000000ffff0e7224 */ /* 0x000fe800078e0a0f */
[----:B------:R-:W-:Y:S02]  /*3cc0*/  IMAD R14, R72, R14, R9 ;  /* 0x0000000e480e7224 */ /* 0x000fe400078e0209 */
[C---:B------:R-:W-:Y:S05]  /*3cd0*/  @!P0 IMAD.HI.U32 R10, R3.reuse, R4, RZ ;  /* 0x00000004030a8227 */ /* 0x040fea00078e00ff */
[----:B------:R-:W-:Y:S04]  /*3ce0*/  @!P0 SHF.R.U32.HI R10, RZ, R5, R10 ;  /* 0x00000005ff0a8219 */ /* 0x000fe8000001160a */
[----:B------:R-:W-:Y:S01]  /*3cf0*/  @!P0 SEL R0, R3, R10, !P2 ;  /* 0x0000000a03008207 */ /* 0x000fe20005000000 */
[----:B------:R-:W-:Y:S03]  /*3d00*/  IMAD.MOV R10, RZ, RZ, -R3 ;  /* 0x000000ffff0a7224 */ /* 0x000fe600078e0a03 */
[----:B------:R-:W-:Y:S01]  /*3d10*/  @!P0 IADD3 R15, PT, PT, R15, -R0, RZ ;  /* 0x800000000f0f8210 */ /* 0x000fe20007ffe0ff */
[----:B------:R-:W-:Y:S01]  /*3d20*/  @!P0 IMAD R0, R11, R14, R0 ;  /* 0x0000000e0b008224 */ /* 0x000fe200078e0200 */
[----:B------:R-:W-:Y:S01]  /*3d30*/  IADD3 R11, PT, PT, -R9, RZ, RZ ;  /* 0x000000ff090b7210 */ /* 0x000fe20007ffe1ff */
[----:B------:R-:W-:Y:S02]  /*3d40*/  IMAD R13, R2, R10, R13 ;  /* 0x0000000a020d7224 */ /* 0x000fe400078e020d */
[----:B------:R-:W-:Y:S02]  /*3d50*/  @!P0 IMAD R9, R15, R72, R3 ;  /* 0x000000480f098224 */ /* 0x000fe400078e0203 */
[----:B------:R-:W-:Y:S02]  /*3d60*/  @!P0 IMAD.MOV.U32 R3, RZ, RZ, R0 ;  /* 0x000000ffff038224 */ /* 0x000fe400078e0000 */
[----:B------:R-:W-:Y:S02]  /*3d70*/  IMAD R8, R6, R11, R8 ;  /* 0x0000000b06087224 */ /* 0x000fe400078e0208 */
[----:B------:R-:W-:Y:S02]  /*3d80*/  IMAD R13, R3, R2, R13 ;  /* 0x00000002030d7224 */ /* 0x000fe400078e020d */
[----:B------:R-:W-:Y:S02]  /*3d90*/  IMAD R8, R9, R6, R8 ;  /* 0x0000000609087224 */ /* 0x000fe400078e0208 */
.L_x_68:
[----:B------:R-:W-:Y:S05]  /*3da0*/  BRA.U UP1, `(.L_x_69) ;  /* 0x0000000101107547 */ /* 0x000fea000b800000 */
[----:B------:R-:W-:Y:S04]  /*3db0*/  MOV R0, UR6 ;  /* 0x0000000600007c02 */ /* 0x000fe80008000f00 */
[----:B------:R-:W-:Y:S04]  /*3dc0*/  SHF.L.U32 R3, R0, 0x1f, RZ ;  /* 0x0000001f00037819 */ /* 0x000fe800000006ff */
[----:B------:R-:W2:Y:S02]  /*3dd0*/  SYNCS.PHASECHK.TRANS64.TRYWAIT P0, [UR7+0x98], R3 ;  /* 0x00009803ff0075a7 */ /* 0x000ea40008001107 */
[----:B--2---:R-:W-:Y:S05]  /*3de0*/  @!P0 BRA `(.L_x_70) ;  /* 0x0000007400448947 */ /* 0x004fea0003800000 */
.L_x_69:
[----:B------:R-:W-:Y:S02]  /*3df0*/  R2UR UR35, R21 ;  /* 0x00000000152372ca */ /* 0x000fe400000e0000 */
[----:B------:R-:W-:Y:S02]  /*3e00*/  R2UR UR34, R20 ;  /* 0x00000000142272ca */ /* 0x000fe400000e0000 */
[----:B------:R-:W-:Y:S02]  /*3e10*/  ISETP.NE.U32.AND P2, PT, RZ, UR4, PT ;  /* 0x00000004ff007c0c */ /* 0x000fe4000bf45070 */
[----:B------:R-:W-:Y:S02]  /*3e20*/  SHF.L.U32 R12, R31, 0x1f, RZ ;  /* 0x0000001f1f0c7819 */ /* 0x000fe400000006ff */
[----:B------:R-:W-:Y:S05]  /*3e30*/  ISETP.NE.AND.EX P2, PT, RZ, UR5, PT, P2 ;  /* 0x00000005ff007c0c */ /* 0x000fea000bf45320 */
[----:B------:R-:W-:Y:S02]  /*3e40*/  USHF.L.U32 UR35, UR35, 0x7, URZ ;  /* 0x0000000723237899 */ /* 0x000fe400080006ff */
[----:B------:R-:W-:Y:S01]  /*3e50*/  USHF.L.U32 UR34, UR34, 0x8, URZ ;  /* 0x0000000822227899 */ /* 0x000fe200080006ff */
[----:B------:R-:W-:Y:S11]  /*3e60*/  BRA.U !UP3, `(.L_x_71) ;  /* 0x000000010b347547 */ /* 0x000ff6000b800000 */
[----:B------:R-:W-:Y:S01]  /*3e70*/  UPLOP3.LUT UP0, UPT, UPT, UPT, UP2, 0x80, 0x8 ;  /* 0x000000000008789c */ /* 0x000fe20003f0f020 */
[----:B--2---:R-:W-:Y:S02]  /*3e80*/  HFMA2 R0, -RZ, RZ, 0, 5.9604644775390625e-08 ;  /* 0x00000001ff007431 */ /* 0x004fe400000001ff */
[----:B------:R-:W-:Y:S03]  /*3e90*/  IMAD.MOV.U32 R155, RZ, RZ, 0x1 ;  /* 0x00000001ff9b7424 */ /* 0x000fe600078e00ff */
[----:B------:R-:W-:Y:S05]  /*3ea0*/  PLOP3.LUT P0, PT, PT, PT, UP0, 0x80, 0x8 ;  /* 0x000000000008781c */ /* 0x000fea0003f0f008 */
[----:B------:R-:W2:Y:S01]  /*3eb0*/  @UP0 LDCU.64 UR10, c[0x0][0x888] ;  /* 0x00011100ff0a07ac */ /* 0x000ea20008000a00 */
[----:B------:R-:W-:Y:S07]  /*3ec0*/  @UP0 UIMAD UR8, UR36, UR4, URZ ;  /* 0x00000004240802a4 */ /* 0x000fee000f8e02ff */
[----:B------:R-:W-:Y:S01]  /*3ed0*/  @!P0 PRMT R155, R0, 0x7610, R155 ;  /* 0x00007610009b8816 */ /* 0x000fe2000000009b */
[----:B--2---:R-:W-:Y:S03]  /*3ee0*/  @UP0 UIMAD.WIDE UR10, UR8, 0x4, UR10 ;  /* 0x00000004080a08a5 */ /* 0x004fe6000f8e020a */
[----:B------:R-:W2:Y:S03]  /*3ef0*/  @!UP0 LDCU UR8, c[0x0][0x880] ;  /* 0x00011000ff0887ac */ /* 0x000ea60008000800 */
[----:B------:R-:W-:Y:S01]  /*3f00*/  IMAD.U32 R10, RZ, RZ, UR10 ;  /* 0x0000000aff0a7e24 */ /* 0x000fe2000f8e00ff */
[----:B------:R-:W-:Y:S05]  /*3f10*/  MOV R11, UR11 ;  /* 0x0000000b000b7c02 */ /* 0x000fea0008000f00 */
[----:B-----5:R3:W5:Y:S02]  /*3f20*/  @P0 LDG.E R81, desc[UR46][R10.64] ;  /* 0x0000002e0a510981 */ /* 0x020764000c1e1900 */
[----:B--23--:R-:W-:Y:S07]  /*3f30*/  @!P0 IMAD.U32 R81, RZ, RZ, UR8 ;  /* 0x00000008ff518e24 */ /* 0x00cfee000f8e00ff */
.L_x_71:
[----:B-----5:R-:W-:Y:S01]  /*3f40*/  @!P2 FSETP.EQ.AND P0, PT, R81, RZ, PT ;  /* 0x000000ff5100a20b */ /* 0x020fe20003f02000 */
[----:B------:R-:W-:Y:S01]  /*3f50*/  @!UPT UIADD3 URZ, UPT, UPT, URZ, URZ, URZ ;  /* 0x000000fffffff290 */ /* 0x000fe2000fffe0ff */
[----:B------:R-:W-:Y:S11]  /*3f60*/  @!P2 BRA `(.L_x_72) ;  /* 0x000000000014a947 */ /* 0x000ff60003800000 */
[----:B------:R-:W-:Y:S02]  /*3f70*/  LOP3.LUT P2, RZ, R155, 0xff, RZ, 0xc0, !PT ;  /* 0x000000ff9bff7812 */ /* 0x000fe4000784c0ff */
[----:B------:R-:W-:Y:S04]  /*3f80*/  PLOP3.LUT P0, PT, PT, PT, UP0, 0x80, 0x8 ;  /* 0x000000000008781c */ /* 0x000fe80003f0f008 */
[----:B------:R-:W-:Y:S07]  /*3f90*/  PLOP3.LUT P0, PT, P0, PT, PT, 0x8, 0x80 ;  /* 0x000000000080781c */ /* 0x000fee000070e170 */
[----:B------:R-:W-:Y:S11]  /*3fa0*/  @P2 FSETP.EQ.AND P0, PT, R81, RZ, PT ;  /* 0x000000ff5100220b */ /* 0x000ff60003f02000 */
[----:B------:R-:W-:Y:S02]  /*3fb0*/  @!UPT UIADD3 URZ, UPT, UPT, URZ, URZ, URZ ;  /* 0x000000fffffff290 */ /* 0x000fe4000fffe0ff */
.L_x_72:
[----:B------:R-:W3:Y:S01]  /*3fc0*/  SYNCS.PHASECHK.TRANS64.TRYWAIT P2, [UR7+0x70], R12 ;  /* 0x0000700cff0075a7 */ /* 0x000ee20008041107 */
[----:B------:R-:W-:Y:S04]  /*3fd0*/  ELECT P4, URZ, PT ;  /* 0x0000000000ff782f */ /* 0x000fe80003880000 */
[----:B------:R-:W-:Y:S11]  /*3fe0*/  PLOP3.LUT P4, PT, P0, P4, PT, 0xf2, 0x2f ;  /* 0x00000000002f781c */ /* 0x000ff60000789e72 */
[----:B------:R-:W-:Y:S02]  /*3ff0*/  @!UPT UIADD3 URZ, UPT, UPT, URZ, URZ, URZ ;  /* 0x000000fffffff290 */ /* 0x000fe4000fffe0ff */
[----:B-1----:R-:W-:Y:S05]  /*4000*/  @!P4 IADD3 R9, P0, PT, R32, 0x580, RZ ;  /* 0x000005802009c810 */ /* 0x002fea0007f1e0ff */
[----:B--2---:R-:W-:Y:S01]  /*4010*/  @!P4 IMAD.X R0, RZ, RZ, R33, P0 ;  /* 0x000000ffff00c224 */ /* 0x004fe200000e0621 */
[----:B---3--:R-:W-:Y:S07]  /*4020*/  @!P2 BRA `(.L_x_73) ;  /* 0x0000007000cca947 */ /* 0x008fee0003800000 */
.L_x_158:
[----:B------:R-:W-:Y:S01]  /*4030*/  @!P4 R2UR UR8, R0 ;  /* 0x000000000008c2ca */ /* 0x000fe200000e0000 */
[----:B------:R-:W-:Y:S01]  /*4040*/  VOTEU.ALL UP1, P4 ;  /* 0x0000000000ff7886 */ /* 0x000fe20002020000 */
[----:B------:R-:W-:Y:S01]  /*4050*/  @!P4 R2UR UR9, R9 ;  /* 0x000000000909c2ca */ /* 0x000fe200000e0000 */
[----:B------:R-:W-:Y:S01]  /*4060*/  @!P4 IMAD.MOV.U32 R0, RZ, RZ, 0x4000 ;  /* 0x00004000ff00c424 */ /* 0x000fe200078e00ff */
[----:B------:R-:W-:Y:S01]  /*4070*/  UMOV UR10, 0x0 ;  /* 0x00000000000a7882 */ /* 0x000fe20000000000 */
[----:B------:R-:W-:Y:S01]  /*4080*/  UMOV UR11, 0x10000000 ;  /* 0x10000000000b7882 */ /* 0x000fe20000000000 */
[----:B------:R-:W-:Y:S01]  /*4090*/  @!UP1 UIADD3 UR32, UPT, UPT, UR7, 0x400, URZ ;  /* 0x0000040007209890 */ /* 0x000fe2000fffe0ff */
[----:B------:R-:W-:Y:S01]  /*40a0*/  @!P4 IADD3 R9, P0, PT, R32, 0x580, RZ ;  /* 0x000005802009c810 */ /* 0x000fe20007f1e0ff */
[----:B------:R-:W-:Y:S05]  /*40b0*/  VOTEU.ALL UP1, P4 ;  /* 0x0000000000ff7886 */ /* 0x000fea0002020000 */
[----:B------:R-:W-:Y:S01]  /*40c0*/  IMAD.U32 R11, RZ, RZ, UR8 ;  /* 0x00000008ff0b7e24 */ /* 0x000fe2000f8e00ff */
[----:B------:R-:W-:Y:S01]  /*40d0*/  UPRMT UR8, UR37, 0x654, UR33 ;  /* 0x0000065425087896 */ /* 0x000fe20008000021 */
[----:B------:R-:W-:Y:S03]  /*40e0*/  IMAD.U32 R10, RZ, RZ, UR9 ;  /* 0x00000009ff0a7e24 */ /* 0x000fe6000f8e00ff */
[----:B------:R-:W-:Y:S02]  /*40f0*/  @!P4 R2UR UR15, R11 ;  /* 0x000000000b0fc2ca */ /* 0x000fe400000e0000 */
[----:B------:R-:W-:Y:S11]  /*4100*/  @!P4 R2UR UR14, R10 ;  /* 0x000000000a0ec2ca */ /* 0x000ff600000e0000 */
[----:B------:R-:W-:Y:S02]  /*4110*/  @!UPT UIADD3 URZ, UPT, UPT, URZ, URZ, URZ ;  /* 0x000000fffffff290 */ /* 0x000fe4000fffe0ff */
[----:B------:R2:W-:Y:S01]  /*4120*/  @!UP1 UTMALDG.3D [UR32], [UR14], desc[UR10] ;  /* 0x00000a200e0095b4 */ /* 0x0005e20008011000 */
[----:B------:R3:W-:Y:S01]  /*4130*/  @!P4 SYNCS.ARRIVE.TRANS64.RED.A0TR RZ, [UR7+0x50], R0 ;  /* 0x00005000ffffc9a7 */ /* 0x0007e20008300407 */
[----:B------:R-:W-:Y:S01]  /*4140*/  SYNCS.ARRIVE.TRANS64.RED.A1T0 RZ, [UR8], RZ ;  /* 0x000000ffffff79a7 */ /* 0x000fe20008100408 */
[----:B---3--:R-:W-:Y:S01]  /*4150*/  @!P4 IMAD.X R0, RZ, RZ, R33, P0 ;  /* 0x000000ffff00c224 */ /* 0x008fe200000e0621 */
[----:B------:R-:W3:Y:S02]  /*4160*/  SYNCS.PHASECHK.TRANS64.TRYWAIT P2, [UR7+0x78], R12 ;  /* 0x0000780cff0075a7 */ /* 0x000ee40008041107 */
[----:B--23--:R-:W-:Y:S05]  /*4170*/  @!P2 BRA `(.L_x_74) ;  /* 0x000000700090a947 */ /* 0x00cfea0003800000 */
.L_x_160:
        /* <DEDUP_REMOVED lines=8> */
[----:B------:R-:W-:Y:S01]  /*4200*/  @!UP1 UIADD3 UR24, UPT, UPT, UR7, 0x4400, URZ ;  /* 0x0000440007189890 */ /* 0x000fe2000fffe0ff */
[----:B------:R-:W-:Y:S01]  /*4210*/  VOTEU.ALL UP1, P4 ;  /* 0x0000000000ff7886 */ /* 0x000fe20002020000 */
[----:B------:R-:W-:Y:S01]  /*4220*/  UMOV UR27, UR35 ;  /* 0x00000023001b7c82 */ /* 0x000fe20008000000 */
[----:B------:R-:W-:Y:S02]  /*4230*/  UMOV UR28, UR36 ;  /* 0x00000024001c7c82 */ /* 0x000fe40008000000 */
[----:B------:R-:W-:Y:S01]  /*4240*/  IMAD.U32 R11, RZ, RZ, UR8 ;  /* 0x00000008ff0b7e24 */ /* 0x000fe2000f8e00ff */
[----:B------:R-:W-:Y:S01]  /*4250*/  UPRMT UR8, UR37, 0x654, UR25 ;  /* 0x0000065425087896 */ /* 0x000fe20008000019 */
[----:B------:R-:W-:Y:S02]  /*4260*/  IMAD.U32 R10, RZ, RZ, UR9 ;  /* 0x00000009ff0a7e24 */ /* 0x000fe4000f8e00ff */
[----:B------:R-:W-:Y:S01]  /*4270*/  @!P4 IMAD.X R20, RZ, RZ, R33, P0 ;  /* 0x000000ffff14c224 */ /* 0x000fe200000e0621 */
[----:B------:R-:W-:Y:S02]  /*4280*/  @!P4 R2UR UR15, R11 ;  /* 0x000000000b0fc2ca */ /* 0x000fe400000e0000 */
[----:B------:R-:W-:Y:S11]  /*4290*/  @!P4 R2UR UR14, R10 ;  /* 0x000000000a0ec2ca */ /* 0x000ff600000e0000 */
[----:B------:R-:W-:Y:S02]  /*42a0*/  @!UPT UIADD3 URZ, UPT, UPT, URZ, URZ, URZ ;  /* 0x000000fffffff290 */ /* 0x000fe4000fffe0ff */
[----:B------:R2:W-:Y:S01]  /*42b0*/  @!UP1 UTMALDG.3D [UR24], [UR14], desc[UR10] ;  /* 0x00000a180e0095b4 */ /* 0x0005e20008011000 */
[----:B------:R2:W-:Y:S01]  /*42c0*/  @!P4 SYNCS.ARRIVE.TRANS64.RED.A0TR RZ, [UR7+0x58], R0 ;  /* 0x00005800ffffc9a7 */ /* 0x0005e20008300407 */
[----:B------:R-:W-:Y:S01]  /*42d0*/  SYNCS.ARRIVE.TRANS64.RED.A1T0 RZ, [UR8], RZ ;  /* 0x000000ffffff79a7 */ /* 0x000fe20008100408 */
[----:B------:R-:W3:Y:S02]  /*42e0*/  SYNCS.PHASECHK.TRANS64.TRYWAIT P2, [UR7+0x80], R12 ;  /* 0x0000800cff0075a7 */ /* 0x000ee40008041107 */
[----:B--23--:R-:W-:Y:S05]  /*42f0*/  @!P2 BRA `(.L_x_75) ;  /* 0x000000700048a947 */ /* 0x00cfea0003800000 */
.L_x_162:
[----:B------:R-:W2:Y:S01]  /*4300*/  LDC.64 R14, c[0x0][0xb10] ;  /* 0x0002c400ff0e7b82 */ /* 0x000ea20000000a00 */
[----:B------:R-:W-:Y:S01]  /*4310*/  @!P4 R2UR UR8, R20 ;  /* 0x000000001408c2ca */ /* 0x000fe200000e0000 */
[----:B------:R-:W-:Y:S01]  /*4320*/  VOTEU.ALL UP1, P4 ;  /* 0x0000000000ff7886 */ /* 0x000fe20002020000 */
[----:B------:R-:W-:Y:S01]  /*4330*/  @!P4 R2UR UR9, R21 ;  /* 0x000000001509c2ca */ /* 0x000fe200000e0000 */
[----:B------:R-:W-:Y:S01]  /*4340*/  UMOV UR10, 0x0 ;  /* 0x00000000000a7882 */ /* 0x000fe20000000000 */
[----:B------:R-:W-:Y:S03]  /*4350*/  UMOV UR11, 0x10000000 ;  /* 0x10000000000b7882 */ /* 0x000fe60000000000 */
[----:B------:R-:W3:Y:S01]  /*4360*/  LDC.64 R10, c[0x0][0xb18] ;  /* 0x0002c600ff0a7b82 */ /* 0x000ee20000000a00 */
[----:B------:R-:W-:Y:S01]  /*4370*/  @!UP1 UIADD3 UR18, UPT, UPT, UR34, 0x80, URZ ;  /* 0x0000008022129890 */ /* 0x000fe2000fffe0ff */
[----:B------:R-:W-:Y:S01]  /*4380*/  @P3 SHF.R.U32.HI R28, RZ, 0x10, R25 ;  /* 0x00000010ff1c3819 */ /* 0x000fe20000011619 */
[----:B------:R-:W-:Y:S01]  /*4390*/  @!UP1 UIADD3 UR16, UPT, UPT, UR7, 0x8400, URZ ;  /* 0x0000840007109890 */ /* 0x000fe2000fffe0ff */
[----:B------:R-:W-:Y:S01]  /*43a0*/  VIADD R30, R30, 0x1 ;  /* 0x000000011e1e7836 */ /* 0x000fe20000000000 */
[----:B------:R-:W-:Y:S03]  /*43b0*/  VOTEU.ALL UP1, P4 ;  /* 0x0000000000ff7886 */ /* 0x000fe60002020000 */
[----:B------:R-:W5:Y:S01]  /*43c0*/  @!P1 LDC R0, c[0x0][0xb20] ;  /* 0x0002c800ff009b82 */ /* 0x000f620000000800 */
[----:B------:R-:W-:Y:S01]  /*43d0*/  UMOV UR19, UR35 ;  /* 0x0000002300137c82 */ /* 0x000fe20008000000 */
[----:B------:R-:W-:Y:S01]  /*43e0*/  IMAD.U32 R21, RZ, RZ, UR8 ;  /* 0x00000008ff157e24 */ /* 0x000fe2000f8e00ff */
[----:B------:R-:W-:Y:S05]  /*43f0*/  UMOV UR20, UR36 ;  /* 0x0000002400147c82 */ /* 0x000fea0008000000 */
[----:B-1----:R-:W1:Y:S01]  /*4400*/  @!P1 LDC R3, c[0x0][0xb0c] ;  /* 0x0002c300ff039b82 */ /* 0x002e620000000800 */
[----:B------:R-:W-:Y:S01]  /*4410*/  IMAD.U32 R20, RZ, RZ, UR9 ;  /* 0x00000009ff147e24 */ /* 0x000fe2000f8e00ff */
[----:B------:R-:W-:Y:S01]  /*4420*/  UPRMT UR8, UR37, 0x654, UR17 ;  /* 0x0000065425087896 */ /* 0x000fe20008000011 */
[----:B------:R-:W-:Y:S03]  /*4430*/  @!P4 R2UR UR15, R21 ;  /* 0x00000000150fc2ca */ /* 0x000fe600000e0000 */
[----:B------:R-:W-:Y:S01]  /*4440*/  @!P4 R2UR UR14, R20 ;  /* 0x00000000140ec2ca */ /* 0x000fe200000e0000 */
[----:B------:R-:W-:Y:S11]  /*4450*/  @!P4 IMAD.MOV.U32 R20, RZ, RZ, 0x4000 ;  /* 0x00004000ff14c424 */ /* 0x000ff600078e00ff */
[----:B------:R-:W-:Y:S01]  /*4460*/  @!UPT UIADD3 URZ, UPT, UPT, URZ, URZ, URZ ;  /* 0x000000fffffff290 */ /* 0x000fe2000fffe0ff */
[----:B------:R1:W-:Y:S01]  /*4470*/  @!UP1 UTMALDG.3D [UR16], [UR14], desc[UR10] ;  /* 0x00000a100e0095b4 */ /* 0x0003e20008011000 */
[----:B------:R1:W-:Y:S02]  /*4480*/  @!P4 SYNCS.ARRIVE.TRANS64.RED.A0TR RZ, [UR7+0x60], R20 ;  /* 0x00006014ffffc9a7 */ /* 0x0003e40008300407 */
[----:B-1----:R-:W-:Y:S01]  /*4490*/  @!P1 ISETP.NE.AND P2, PT, R3, 0x1, PT ;  /* 0x000000010300980c */ /* 0x002fe20003f45270 */
[C---:B--2---:R-:W-:Y:S01]  /*44a0*/  @!P1 IMAD.HI.U32 R14, R13.reuse, R14, RZ ;  /* 0x0000000e0d0e9227 */ /* 0x044fe200078e00ff */
[----:B---3--:R-:W-:Y:S03]  /*44b0*/  @!P1 ISETP.NE.AND P0, PT, R10, 0x1, PT ;  /* 0x000000010a00980c */ /* 0x008fe60003f05270 */
[C---:B------:R-:W-:Y:S01]  /*44c0*/  @!P1 IMAD.HI.U32 R11, R8.reuse, R11, RZ ;  /* 0x0000000b080b9227 */ /* 0x040fe200078e00ff */
[----:B------:R-:W-:Y:S04]  /*44d0*/  @!P1 SHF.R.U32.HI R14, RZ, R15, R14 ;  /* 0x0000000fff0e9219 */ /* 0x000fe8000001160e */
[----:B-----5:R-:W-:Y:S01]  /*44e0*/  @!P1 SHF.R.U32.HI R9, RZ, R0, R11 ;  /* 0x00000000ff099219 */ /* 0x020fe2000001160b */
[----:B------:R-:W-:Y:S01]  /*44f0*/  SYNCS.ARRIVE.TRANS64.RED.A1T0 RZ, [UR8], RZ ;  /* 0x000000ffffff79a7 */ /* 0x000fe20008100408 */
[----:B------:R-:W-:Y:S02]  /*4500*/  @!P1 SEL R14, R13, R14, !P2 ;  /* 0x0000000e0d0e9207 */ /* 0x000fe40005000000 */
[----:B------:R-:W-:Y:S01]  /*4510*/  @!P1 SEL R9, R8, R9, !P0 ;  /* 0x0000000908099207 */ /* 0x000fe20004000000 */
[----:B------:R-:W1:Y:S04]  /*4520*/  SYNCS.PHASECHK.TRANS64.TRYWAIT P5, [UR7+0x88], R12 ;  /* 0x0000880cff0075a7 */ /* 0x000e6800080a1107 */
[----:B------:R-:W-:Y:S02]  /*4530*/  @!P1 IMAD.IADD R0, R9, 0x1, -R14 ;  /* 0x0000000109009824 */ /* 0x000fe400078e0a0e */
[----:B------:R-:W-:Y:S02]  /*4540*/  @!P1 IMAD.IADD R9, R14, 0x1, -R9 ;  /* 0x000000010e099824 */ /* 0x000fe400078e0a09 */
[----:B------:R-:W-:Y:S02]  /*4550*/  @!P1 IMAD R13, R0, R3, R13 ;  /* 0x00000003000d9224 */ /* 0x000fe400078e020d */
[----:B------:R-:W-:Y:S01]  /*4560*/  @!P1 IMAD R8, R9, R10, R8 ;  /* 0x0000000a09089224 */ /* 0x000fe200078e0208 */
[----:B-1----:R-:W-:Y:S06]  /*4570*/  @!P5 BRA `(.L_x_76) ;  /* 0x0000006c00c0d947 */ /* 0x002fec0003800000 */
.L_x_164:
[----:B-1----:R-:W-:Y:S01]  /*4580*/  @!P4 IADD3 R3, P0, PT, R32, 0x580, RZ ;  /* 0x000005802003c810 */ /* 0x002fe20007f1e0ff */
[----:B------:R-:W-:Y:S01]  /*4590*/  VOTEU.ALL UP1, P4 ;  /* 0x0000000000ff7886 */ /* 0x000fe20002020000 */
[----:B------:R-:W-:Y:S01]  /*45a0*/  UMOV UR18, 0x0 ;  /* 0x0000000000127882 */ /* 0x000fe20000000000 */
[----:B------:R-:W-:Y:S01]  /*45b0*/  UMOV UR19, 0x10000000 ;  /* 0x1000000000137882 */ /* 0x000fe20000000000 */
[----:B------:R-:W-:Y:S01]  /*45c0*/  @!P4 R2UR UR9, R3 ;  /* 0x000000000309c2ca */ /* 0x000fe200000e0000 */
[----:B------:R-:W-:Y:S01]  /*45d0*/  @!P4 IMAD.X R0, RZ, RZ, R33, P0 ;  /* 0x000000ffff00c224 */ /* 0x000fe200000e0621 */
[----:B------:R-:W-:Y:S01]  /*45e0*/  @!UP1 UIADD3 UR10, UPT, UPT, UR34, 0xc0, URZ ;  /* 0x000000c0220a9890 */ /* 0x000fe2000fffe0ff */
[----:B------:R-:W-:Y:S01]  /*45f0*/  ISETP.NE.AND P0, PT, R30, 0x2, PT ;  /* 0x000000021e00780c */ /* 0x000fe20003f05270 */
[----:B------:R-:W-:Y:S01]  /*4600*/  UMOV UR11, UR35 ;  /* 0x00000023000b7c82 */ /* 0x000fe20008000000 */
[----:B------:R-:W-:Y:S01]  /*4610*/  UMOV UR12, UR36 ;  /* 0x00000024000c7c82 */ /* 0x000fe20008000000 */
[----:B------:R-:W-:Y:S01]  /*4620*/  @!P4 R2UR UR8, R0 ;  /* 0x000000000008c2ca */ /* 0x000fe200000e0000 */
[----:B------:R-:W-:Y:S01]  /*4630*/  IMAD.IADD R20, R8, 0x1, R154 ;  /* 0x0000000108147824 */ /* 0x000fe200078e029a */
[----:B------:R-:W-:Y:S01]  /*4640*/  @P3 R2UR UR36, R28 ;  /* 0x000000001c2432ca */ /* 0x000fe200000e0000 */
[----:B------:R-:W-:Y:S01]  /*4650*/  IMAD.IADD R21, R13, 0x1, R156 ;  /* 0x000000010d157824 */ /* 0x000fe200078e029c */
[----:B------:R-:W-:Y:S02]  /*4660*/  SEL R0, RZ, 0x1, P0 ;  /* 0x00000001ff007807 */ /* 0x000fe40000000000 */
[----:B------:R-:W-:Y:S01]  /*4670*/  LOP3.LUT R31, R31, 0x1, RZ, 0x3c, !PT ;  /* 0x000000011f1f7812 */ /* 0x000fe200078e3cff */
[----:B------:R-:W-:Y:S01]  /*4680*/  IMAD.U32 R10, RZ, RZ, UR9 ;  /* 0x00000009ff0a7e24 */ /* 0x000fe2000f8e00ff */
[----:B------:R-:W-:Y:S01]  /*4690*/  @!UP1 UIADD3 UR9, UPT, UPT, UR7, 0x68, URZ ;  /* 0x0000006807099890 */ /* 0x000fe2000fffe0ff */
[----:B------:R-:W-:Y:S02]  /*46a0*/  LOP3.LUT R29, R29, R0, RZ, 0x3c, !PT ;  /* 0x000000001d1d7212 */ /* 0x000fe400078e3cff */
[----:B------:R-:W-:Y:S02]  /*46b0*/  SEL R30, R30, RZ, P0 ;  /* 0x000000ff1e1e7207 */ /* 0x000fe40000000000 */
[----:B------:R-:W-:Y:S01]  /*46c0*/  IMAD.U32 R11, RZ, RZ, UR8 ;  /* 0x00000008ff0b7e24 */ /* 0x000fe2000f8e00ff */
[----:B------:R-:W-:Y:S01]  /*46d0*/  @!P4 R2UR UR14, R10 ;  /* 0x000000000a0ec2ca */ /* 0x000fe200000e0000 */
[----:B------:R-:W-:Y:S01]  /*46e0*/  @!UP1 UIADD3 UR8, UPT, UPT, UR7, 0xc400, URZ ;  /* 0x0000c40007089890 */ /* 0x000fe2000fffe0ff */
[----:B------:R-:W-:Y:S02]  /*46f0*/  VOTEU.ALL UP1, P4 ;  /* 0x0000000000ff7886 */ /* 0x000fe40002020000 */
[----:B------:R-:W-:Y:S11]  /*4700*/  @!P4 R2UR UR15, R11 ;  /* 0x000000000b0fc2ca */ /* 0x000ff600000e0000 */
[----:B------:R-:W-:Y:S02]  /*4710*/  @!UPT UIADD3 URZ, UPT, UPT, URZ, URZ, URZ ;  /* 0x000000fffffff290 */ /* 0x000fe4000fffe0ff */
[----:B------:R2:W-:Y:S01]  /*4720*/  @!UP1 UTMALDG.3D [UR8], [UR14], desc[UR18] ;  /* 0x000012080e0095b4 */ /* 0x0005e20008011000 */
[----:B------:R2:W-:Y:S01]  /*4730*/  @!P4 SYNCS.ARRIVE.TRANS64.RED.A0TR RZ, [UR7+0x68], R23 ;  /* 0x00006817ffffc9a7 */ /* 0x0005e20008300407 */
[----:B------:R-:W-:Y:S01]  /*4740*/  UPLOP3.LUT UP1, UPT, UPT, UPT, UPT, 0x80, 0x8 ;  /* 0x000000000008789c */ /* 0x000fe20003f2f070 */
[----:B------:R-:W-:Y:S01]  /*4750*/  SYNCS.ARRIVE.TRANS64.RED.A1T0 RZ, [UR13], RZ ;  /* 0x000000ffffff79a7 */ /* 0x000fe2000810040d */
[----:B------:R-:W-:Y:S09]  /*4760*/  @P3 BRA `(.L_x_77) ;  /* 0xfffffff000943947 */ /* 0x000ff2000383ffff */
[----:B------:R-:W-:-:S04]  /*4770*/  SHF.L.U32 R3, R31, 0x1f, RZ ;  /* 0x0000001f1f037819 */ /* 0x000fc800000006ff */
[----:B------:R-:W1:Y:S02]  /*4780*/  SYNCS.PHASECHK.TRANS64.TRYWAIT P0, [UR7+0x70], R3 ;  /* 0x00007003ff0075a7 */ /* 0x000e640008001107 */
[----:B-1----:R-:W-:Y:S05]  /*4790*/  @!P0 BRA `(.L_x_78) ;  /* 0x0000006c00508947 */ /* 0x002fea0003800000 */
.L_x_166:
[----:B------:R-:W3:Y:S02]  /*47a0*/  SYNCS.PHASECHK.TRANS64.TRYWAIT P0, [UR7+0x78], R3 ;  /* 0x00007803ff0075a7 */ /* 0x000ee40008001107 */
[----:B---3--:R-:W-:Y:S05]  /*47b0*/  @!P0 BRA `(.L_x_79) ;  /* 0x0000006c00608947 */ /* 0x008fea0003800000 */
.L_x_168:
[----:B------:R-:W3:Y:S02]  /*47c0*/  SYNCS.PHASECHK.TRANS64.TRYWAIT P0, [UR7+0x80], R3 ;  /* 0x00008003ff0075a7 */ /* 0x000ee40008001107 */
[----:B---3--:R-:W-:Y:S05]  /*47d0*/  @!P0 BRA `(.L_x_80) ;  /* 0x0000006c00708947 */ /* 0x008fea0003800000 */
.L_x_170:
[----:B-1----:R-:W-:-:S07]  /*47e0*/  MOV R0, UR7 ;  /* 0x0000000700007c02 */ /* 0x002fce0008000f00 */
.L_x_81:
[----:B-1----:R-:W-:-:S04]  /*47f0*/  SHF.L.U32 R3, R31, 0x1f, RZ ;  /* 0x0000001f1f037819 */ /* 0x002fc800000006ff */
[----:B------:R1:W3:Y:S03]  /*4800*/  SYNCS.PHASECHK.TRANS64.TRYWAIT P0, [R0+URZ+0x88], R3 ;  /* 0x00008803000075a7 */ /* 0x0002e600080011ff */
[----:B---3--:R-:W-:Y:S05]  /*4810*/  @!P0 NANOSLEEP.SYNCS 0x989680 ;  /* 0x009896800000895d */ /* 0x008fea0003900000 */
[----:B------:R-:W3:Y:S02]  /*4820*/  @!P0 SYNCS.PHASECHK.TRANS64 P0, [R0+URZ+0x88], R3 ;  /* 0x00008803000085a7 */ /* 0x000ee400080010ff */
[----:B--23--:R-:W-:Y:S05]  /*4830*/  @P0 EXIT ;  /* 0x000000000000094d */ /* 0x00cfea0003800000 */
[----:B------:R-:W-:Y:S05]  /*4840*/  BRA `(.L_x_81) ;  /* 0xfffffffc00e87947 */ /* 0x000fea000383ffff */
.L_x_66:
[----:B------:R-:W-:-:S06]  /*4850*/  UISETP.GE.AND UP1, UPT, UR8, 0x4, UPT ;  /* 0x000000040800788c */ /* 0x000fcc000bf26270 */
[----:B------:R-:W-:-:S13]  /*4860*/  PLOP3.LUT P0, PT, PT, PT, UP1, 0x80, 0x8 ;  /* 0x000000000008781c */ /* 0x000fda0003f0f018 */
[----:B------:R-:W-:Y:S05]  /*4870*/  @!P0 EXIT ;  /* 0x000000000000894d */ /* 0x000fea0003800000 */
[----:B------:R-:W-:Y:S01]  /*4880*/  BAR.SYNC.DEFER_BLOCKING 0x6, 0xa0 ;  /* 0x0182800000007b1d */ /* 0x000fe20000010000 */
[C---:B------:R-:W-:Y:S01]  /*4890*/  IMAD.SHL.U32 R3, R170.reuse, 0x40, RZ ;  /* 0x00000040aa037824 */ /* 0x040fe200078e00ff */
[C---:B------:R-:W-:Y:S01]  /*48a0*/  LOP3.LUT R161, R170.reuse, 0x1, RZ, 0xc0, !PT ;  /* 0x00000001aaa17812 */ /* 0x040fe200078ec0ff */
[C---:B------:R-:W-:Y:S02]  /*48b0*/  IMAD.U32 R79, R170.reuse, 0x10000, RZ ;  /* 0x00010000aa4f7824 */ /* 0x040fe400078e00ff */
[----:B------:R-:W-:Y:S02]  /*48c0*/  HFMA2 R167, -RZ, RZ, 0, 5.9604644775390625e-08 ;  /* 0x00000001ffa77431 */ /* 0x000fe400000001ff */
[C---:B------:R-:W-:Y:S01]  /*48d0*/  IMAD.SHL.U32 R160, R170.reuse, 0x8, RZ ;  /* 0x00000008aaa07824 */ /* 0x040fe200078e00ff */
[----:B------:R-:W-:Y:S01]  /*48e0*/  UMOV UR48, 0x400 ;  /* 0x0000040000307882 */ /* 0x000fe20000000000 */
[----:B------:R-:W1:Y:S01]  /*48f0*/  LDC R159, c[0x0][0x370] ;  /* 0x0000dc00ff9f7b82 */ /* 0x000e620000000800 */
[----:B------:R-:W-:Y:S01]  /*4900*/  ULEA UR48, UR37, UR48, 0x18 ;  /* 0x0000003025307291 */ /* 0x000fe2000f8ec0ff */
[----:B------:R-:W-:Y:S01]  /*4910*/  ISETP.NE.U32.AND P0, PT, R161, 0x1, PT ;  /* 0x00000001a100780c */ /* 0x000fe20003f05070 */
[----:B------:R-:W-:Y:S01]  /*4920*/  IMAD.MOV.U32 R169, RZ, RZ, 0x2 ;  /* 0x00000002ffa97424 */ /* 0x000fe200078e00ff */
[----:B------:R-:W-:Y:S01]  /*4930*/  LOP3.LUT R5, R3, 0x1c0, RZ, 0xc0, !PT ;  /* 0x000001c003057812 */ /* 0x000fe200078ec0ff */
[----:B------:R-:W-:Y:S01]  /*4940*/  UIADD3 UR4, UPT, UPT, UR48, 0x400, URZ ;  /* 0x0000040030047890 */ /* 0x000fe2000fffe0ff */
[----:B------:R-:W-:Y:S01]  /*4950*/  LOP3.LUT R79, R79, 0x600000, RZ, 0xc0, !PT ;  /* 0x006000004f4f7812 */ /* 0x000fe200078ec0ff */
[----:B------:R-:W-:Y:S01]  /*4960*/  IMAD.MOV.U32 R168, RZ, RZ, 0x4 ;  /* 0x00000004ffa87424 */ /* 0x000fe200078e00ff */
[----:B------:R-:W2:Y:S01]  /*4970*/  LDC R74, c[0x0][0xb0c] ;  /* 0x0002c300ff4a7b82 */ /* 0x000ea20000000800 */
[----:B------:R-:W-:Y:S01]  /*4980*/  R2P PR, R170, 0x6 ;  /* 0x00000006aa007804 */ /* 0x000fe20000000000 */
[----:B------:R-:W-:Y:S01]  /*4990*/  IMAD.MOV.U32 R76, RZ, RZ, RZ ;  /* 0x000000ffff4c7224 */ /* 0x000fe200078e00ff */
[----:B------:R-:W-:Y:S01]  /*49a0*/  LOP3.LUT R160, R5, 0x38, R160, 0xf8, !PT ;  /* 0x0000003805a07812 */ /* 0x000fe200078ef8a0 */
[----:B------:R-:W-:Y:S01]  /*49b0*/  IMAD.MOV.U32 R166, RZ, RZ, RZ ;  /* 0x000000ffffa67224 */ /* 0x000fe200078e00ff */
[----:B------:R-:W-:Y:S01]  /*49c0*/  P2R R2, PR, RZ, 0x1 ;  /* 0x00000001ff027803 */ /* 0x000fe20000000000 */
[----:B------:R-:W-:Y:S01]  /*49d0*/  IMAD.MOV.U32 R173, RZ, RZ, RZ ;  /* 0x000000ffffad7224 */ /* 0x000fe200078e00ff */
[----:B------:R-:W-:Y:S01]  /*49e0*/  LOP3.LUT R160, R160, 0x1e00, R3, 0xf8, !PT ;  /* 0x00001e00a0a07812 */ /* 0x000fe200078ef803 */
[----:B------:R-:W4:Y:S01]  /*49f0*/  LDC R157, c[0x0][0xb20] ;  /* 0x0002c800ff9d7b82 */ /* 0x000f220000000800 */
[----:B------:R-:W3:Y:S01]  /*4a00*/  LDS R0, [UR48+0x130] ;  /* 0x00013030ff007984 */ /* 0x000ee20008000800 */
[----:B------:R-:W-:Y:S01]  /*4a10*/  LOP3.LUT R170, R170, 0x60, RZ, 0xc0, !PT ;  /* 0x00000060aaaa7812 */ /* 0x000fe200078ec0ff */
[----:B------:R-:W-:Y:S01]  /*4a20*/  IMAD.U32 R163, RZ, RZ, UR4 ;  /* 0x00000004ffa37e24 */ /* 0x000fe2000f8e00ff */
[----:B------:R-:W-:Y:S01]  /*4a30*/  MOV R165, RZ ;  /* 0x000000ff00a57202 */ /* 0x000fe20000000f00 */
[----:B------:R-:W1:Y:S01]  /*4a40*/  LDCU.64 UR52, c[0x0][0x348] ;  /* 0x00006900ff3477ac */ /* 0x000e620008000a00 */
[----:B------:R-:W-:-:S02]  /*4a50*/  SEL R169, R169, 0xfffffffe, !P1 ;  /* 0xfffffffea9a97807 */ /* 0x000fc40004800000 */
[----:B------:R-:W1:Y:S01]  /*4a60*/  LDC R73, c[0x0][0xb30] ;  /* 0x0002cc00ff497b82 */ /* 0x000e620000000800 */
[----:B------:R-:W-:Y:S01]  /*4a70*/  SEL R168, R168, 0xfffffffc, !P2 ;  /* 0xfffffffca8a87807 */ /* 0x000fe20005000000 */
[----:B------:R-:W1:Y:S01]  /*4a80*/  LDCU.64 UR38, c[0x0][0x888] ;  /* 0x00011100ff2677ac */ /* 0x000e620008000a00 */
[----:B------:R-:W1:Y:S05]  /*4a90*/  LDCU.64 UR44, c[0x0][0x890] ;  /* 0x00011200ff2c77ac */ /* 0x000e6a0008000a00 */
[----:B------:R-:W1:Y:S01]  /*4aa0*/  LDC.64 R152, c[0x0][0xb10] ;  /* 0x0002c400ff987b82 */ /* 0x000e620000000a00 */
[----:B------:R-:W-:Y:S01]  /*4ab0*/  UMOV UR49, URZ ;  /* 0x000000ff00317c82 */ /* 0x000fe20008000000 */
[----:B------:R-:W-:-:S06]  /*4ac0*/  UMOV UR51, URZ ;  /* 0x000000ff00337c82 */ /* 0x000fcc0008000000 */
[----:B------:R-:W1:Y:S08]  /*4ad0*/  LDC.64 R70, c[0x0][0xb18] ;  /* 0x0002c600ff467b82 */ /* 0x000e700000000a00 */
[----:B------:R-:W1:Y:S08]  /*4ae0*/  LDC.64 R68, c[0x0][0xb28] ;  /* 0x0002ca00ff447b82 */ /* 0x000e700000000a00 */
[----:B------:R-:W1:Y:S01]  /*4af0*/  LDC.64 R150, c[0x0][0x8b0] ;  /* 0x00022c00ff967b82 */ /* 0x000e620000000a00 */
[----:B---3--:R-:W-:-:S07]  /*4b00*/  IMAD.IADD R79, R0, 0x1, R79 ;  /* 0x00000001004f7824 */ /* 0x008fce00078e024f */
[----:B------:R-:W3:Y:S08]  /*4b10*/  LDC.64 R148, c[0x0][0x8a8] ;  /* 0x00022a00ff947b82 */ /* 0x000ef00000000a00 */
[----:B--2-4-:R-:W1:Y:S02]  /*4b20*/  LDC R158, c[0x0][0x374] ;  /* 0x0000dd00ff9e7b82 */ /* 0x014e640000000800 */
.L_x_125:
[----:B------:R-:W-:Y:S02]  /*4b30*/  LEA R0, R173, UR48, 0x3 ;  /* 0x00000030ad007c11 */ /* 0x000fe4000f8e18ff */
[----:B------:R-:W-:Y:S02]  /*4b40*/  SHF.L.U32 R3, R165, 0x1f, RZ ;  /* 0x0000001fa5037819 */ /* 0x000fe400000006ff */
[----:B-1----:R-:W-:Y:S02]  /*4b50*/  LEA R16, R173, UR48, 0x4 ;  /* 0x00000030ad107c11 */ /* 0x002fe4000f8e20ff */
[----:B------:R-:W2:Y:S02]  /*4b60*/  SYNCS.PHASECHK.TRANS64.TRYWAIT P0, [R0+URZ+0xa0], R3 ;  /* 0x0000a003000075a7 */ /* 0x000ea400080011ff */
[----:B--2---:R-:W-:Y:S05]  /*4b70*/  @!P0 BRA `(.L_x_82) ;  /* 0x0000006800a08947 */ /* 0x004fea0003800000 */
.L_x_171:
[----:B------:R-:W4:Y:S01]  /*4b80*/  LDC.64 R12, c[0x0][0xb10] ;  /* 0x0002c400ff0c7b82 */ /* 0x000f220000000a00 */
[----:B------:R-:W3:Y:S01]  /*4b90*/  LDS.128 R16, [R16+0x110] ;  /* 0x0001100010107984 */ /* 0x000ee20000000c00 */
[----:B-1----:R-:W-:Y:S01]  /*4ba0*/  ISETP.NE.AND P1, PT, R73, 0x1, PT ;  /* 0x000000014900780c */ /* 0x002fe20003f25270 */
[----:B--2---:R-:W-:Y:S01]  /*4bb0*/  VIADD R0, R0, 0xb0 ;  /* 0x000000b000007836 */ /* 0x004fe20000000000 */
[----:B------:R-:W-:Y:S04]  /*4bc0*/  ISETP.GE.AND P0, PT, R72, 0x1, PT ;  /* 0x000000014800780c */ /* 0x000fe80003f06270 */
[----:B------:R-:W1:Y:S01]  /*4bd0*/  LDC.64 R10, c[0x0][0xb18] ;  /* 0x0002c600ff0a7b82 */ /* 0x000e620000000a00 */
[----:B------:R-:W-:Y:S01]  /*4be0*/  PRMT R0, RZ, 0x654, R0 ;  /* 0x00000654ff007816 */ /* 0x000fe20000000000 */
[----:B------:R-:W-:Y:S01]  /*4bf0*/  @!PT LDS RZ, [RZ] ;  /* 0x00000000fffff984 */ /* 0x000fe20000000800 */
[----:B------:R-:W-:Y:S01]  /*4c00*/  @!PT LDS RZ, [RZ] ;  /* 0x00000000fffff984 */ /* 0x000fe20000000800 */
[----:B------:R-:W-:Y:S01]  /*4c10*/  @!PT LDS RZ, [RZ] ;  /* 0x00000000fffff984 */ /* 0x000fe20000000800 */
[----:B------:R-:W-:Y:S01]  /*4c20*/  @!PT LDS RZ, [RZ] ;  /* 0x00000000fffff984 */ /* 0x000fe20000000800 */
[----:B------:R2:W-:Y:S06]  /*4c30*/  MEMBAR.ALL.CTA ;  /* 0x0000000000007992 */ /* 0x0005ec0000008000 */
[----:B--2---:R-:W2:Y:S01]  /*4c40*/  FENCE.VIEW.ASYNC.S ;  /* 0x00000000000073c6 */ /* 0x004ea20000000000 */
[----:B------:R-:W1:Y:S08]  /*4c50*/  @!P1 LDC R14, c[0x0][0xb20] ;  /* 0x0002c800ff0e9b82 */ /* 0x000e700000000800 */
[----:B------:R-:W1:Y:S01]  /*4c60*/  @!P1 LDC R9, c[0x0][0xb0c] ;  /* 0x0002c300ff099b82 */ /* 0x000e620000000800 */
[----:B--2---:R2:W-:Y:S01]  /*4c70*/  SYNCS.ARRIVE.TRANS64.RED.A1T0 RZ, [R0+URZ], RZ ;  /* 0x000000ff00ff79a7 */ /* 0x0045e200081004ff */
[----:B---3--:R-:W-:Y:S04]  /*4c80*/  LOP3.LUT P4, RZ, R18, 0x1, RZ, 0xc0, !PT ;  /* 0x0000000112ff7812 */ /* 0x008fe8000788c0ff */
[----:B------:R-:W-:Y:S09]  /*4c90*/  P2R R171, PR, RZ, 0x10 ;  /* 0x00000010ffab7803 */ /* 0x000ff20000000000 */
[----:B------:R-:W-:Y:S02]  /*4ca0*/  @P4 MOV R77, R16 ;  /* 0x00000010004d4202 */ /* 0x000fe40000000f00 */
[----:B------:R-:W-:Y:S01]  /*4cb0*/  @P4 LOP3.LUT R75, R17, 0xffff, RZ, 0xc0, !PT ;  /* 0x0000ffff114b4812 */ /* 0x000fe200078ec0ff */
[----:B--2-4-:R-:W-:Y:S06]  /*4cc0*/  @!P0 BRA `(.L_x_83) ;  /* 0x0000000000a48947 */ /* 0x014fec0003800000 */
[----:B------:R-:W-:Y:S01]  /*4cd0*/  IMAD.HI.U32 R24, R158, R71, RZ ;  /* 0x000000479e187227 */ /* 0x000fe200078e00ff */
[----:B------:R-:W-:Y:S02]  /*4ce0*/  ISETP.NE.AND P0, PT, R70, 0x1, PT ;  /* 0x000000014600780c */ /* 0x000fe40003f05270 */
[----:B------:R-:W-:Y:S01]  /*4cf0*/  ISETP.NE.AND P2, PT, R72, 0x1, PT ;  /* 0x000000014800780c */ /* 0x000fe20003f45270 */
[-C--:B------:R-:W-:Y:S01]  /*4d00*/  IMAD.HI.U32 R22, R159, R152.reuse, RZ ;  /* 0x000000989f167227 */ /* 0x080fe200078e00ff */
[----:B------:R-:W-:Y:S02]  /*4d10*/  SHF.R.U32.HI R23, RZ, R157, R24 ;  /* 0x0000009dff177219 */ /* 0x000fe40000011618 */
[----:B------:R-:W-:Y:S01]  /*4d20*/  ISETP.NE.AND P3, PT, R74, 0x1, PT ;  /* 0x000000014a00780c */ /* 0x000fe20003f65270 */
[----:B------:R-:W-:Y:S01]  /*4d30*/  IMAD.HI.U32 R28, R75, R71, RZ ;  /* 0x000000474b1c7227 */ /* 0x000fe200078e00ff */
[----:B------:R-:W-:Y:S02]  /*4d40*/  SHF.R.U32.HI R22, RZ, R153, R22 ;  /* 0x00000099ff167219 */ /* 0x000fe40000011616 */
[----:B------:R-:W-:Y:S01]  /*4d50*/  SEL R3, R158, R23, !P0 ;  /* 0x000000179e037207 */ /* 0x000fe20004000000 */
[----:B------:R-:W-:Y:S01]  /*4d60*/  IMAD.HI.U32 R26, R77, R152, RZ ;  /* 0x000000984d1a7227 */ /* 0x000fe200078e00ff */
[----:B------:R-:W-:Y:S03]  /*4d70*/  SEL R7, R159, R22, !P3 ;  /* 0x000000169f077207 */ /* 0x000fe60005800000 */
[-C--:B------:R-:W-:Y:S01]  /*4d80*/  IMAD.HI.U32 R22, R3, R68.reuse, RZ ;  /* 0x0000004403167227 */ /* 0x080fe200078e00ff */
[----:B------:R-:W-:Y:S03]  /*4d90*/  SHF.R.U32.HI R26, RZ, R153, R26 ;  /* 0x00000099ff1a7219 */ /* 0x000fe6000001161a */
[----:B------:R-:W-:Y:S01]  /*4da0*/  IMAD.HI.U32 R24, R7, R68, RZ ;  /* 0x0000004407187227 */ /* 0x000fe200078e00ff */
[----:B------:R-:W-:Y:S02]  /*4db0*/  @P2 SHF.R.U32.HI R3, RZ, R69, R22 ;  /* 0x00000045ff032219 */ /* 0x000fe40000011616 */
[----:B------:R-:W-:Y:S02]  /*4dc0*/  SHF.R.U32.HI R22, RZ, R157, R28 ;  /* 0x0000009dff167219 */ /* 0x000fe4000001161c */
[----:B------:R-:W-:Y:S01]  /*4dd0*/  @P2 SHF.R.U32.HI R7, RZ, R69, R24 ;  /* 0x00000045ff072219 */ /* 0x000fe20000011618 */
[C---:B------:R-:W-:Y:S01]  /*4de0*/  IMAD R2, R72.reuse, R3, RZ ;  /* 0x0000000348027224 */ /* 0x040fe200078e02ff */
[----:B------:R-:W-:Y:S02]  /*4df0*/  SEL R5, R75, R22, !P0 ;  /* 0x000000164b057207 */ /* 0x000fe40004000000 */
[----:B------:R-:W-:Y:S01]  /*4e00*/  SEL R3, R77, R26, !P3 ;  /* 0x0000001a4d037207 */ /* 0x000fe20005800000 */
[----:B------:R-:W-:Y:S01]  /*4e10*/  IMAD R4, R72, R7, RZ ;  /* 0x0000000748047224 */ /* 0x000fe200078e02ff */
[C---:B------:R-:W-:Y:S01]  /*4e20*/  ISETP.GE.AND P0, PT, R5.reuse, R2, PT ;  /* 0x000000020500720c */ /* 0x040fe20003f06270 */
[----:B------:R-:W-:Y:S03]  /*4e30*/  IMAD.HI.U32 R6, R5, R68, RZ ;  /* 0x0000004405067227 */ /* 0x000fe600078e00ff */
[----:B------:R-:W-:Y:S01]  /*4e40*/  ISETP.GE.OR P0, PT, R3, R4, P0 ;  /* 0x000000040300720c */ /* 0x000fe20000706670 */
[----:B------:R-:W-:Y:S01]  /*4e50*/  IMAD.MOV R4, RZ, RZ, -R3 ;  /* 0x000000ffff047224 */ /* 0x000fe200078e0a03 */
[-C--:B------:R-:W-:Y:S03]  /*4e60*/  SHF.R.U32.HI R6, RZ, R69.reuse, R6 ;  /* 0x00000045ff067219 */ /* 0x080fe60000011606 */
[----:B------:R-:W-:Y:S01]  /*4e70*/  IMAD R77, R74, R4, R77 ;  /* 0x000000044a4d7224 */ /* 0x000fe200078e024d */
[----:B------:R-:W-:Y:S05]  /*4e80*/  SEL R15, R5, R6, !P2 ;  /* 0x00000006050f7207 */ /* 0x000fea0005000000 */
[----:B------:R-:W-:Y:S02]  /*4e90*/  IMAD.MOV R6, RZ, RZ, -R15 ;  /* 0x000000ffff067224 */ /* 0x000fe400078e0a0f */
[C---:B------:R-:W-:Y:S04]  /*4ea0*/  @!P0 IMAD.HI.U32 R2, R3.reuse, R68, RZ ;  /* 0x0000004403028227 */ /* 0x040fe800078e00ff */
[----:B------:R-:W-:Y:S01]  /*4eb0*/  IMAD R6, R72, R6, R5 ;  /* 0x0000000648067224 */ /* 0x000fe200078e0205 */
[----:B------:R-:W-:Y:S04]  /*4ec0*/  @!P0 SHF.R.U32.HI R2, RZ, R69, R2 ;  /* 0x00000045ff028219 */ /* 0x000fe80000011602 */
[----:B------:R-:W-:Y:S02]  /*4ed0*/  @!P0 SEL R0, R3, R2, !P2 ;  /* 0x0000000203008207 */ /* 0x000fe40005000000 */
[----:B------:R-:W-:Y:S02]  /*4ee0*/  IADD3 R2, PT, PT, -R5, RZ, RZ ;  /* 0x000000ff05027210 */ /* 0x000fe40007ffe1ff */
[----:B------:R-:W-:Y:S01]  /*4ef0*/  @!P0 IADD3 R8, PT, PT, R15, -R0, RZ ;  /* 0x800000000f088210 */ /* 0x000fe20007ffe0ff */
[----:B------:R-:W-:Y:S02]  /*4f00*/  @!P0 IMAD R0, R7, R6, R0 ;  /* 0x0000000607008224 */ /* 0x000fe400078e0200 */
[----:B------:R-:W-:Y:S02]  /*4f10*/  IMAD R75, R70, R2, R75 ;  /* 0x00000002464b7224 */ /* 0x000fe400078e024b */
[----:B------:R-:W-:Y:S02]  /*4f20*/  @!P0 IMAD R5, R8, R72, R3 ;  /* 0x0000004808058224 */ /* 0x000fe400078e0203 */
[----:B------:R-:W-:Y:S04]  /*4f30*/  @!P0 IMAD.MOV.U32 R3, RZ, RZ, R0 ;  /* 0x000000ffff038224 */ /* 0x000fe800078e0000 */
[----:B------:R-:W-:Y:S02]  /*4f40*/  IMAD R77, R3, R74, R77 ;  /* 0x0000004a034d7224 */ /* 0x000fe400078e024d */
[----:B------:R-:W-:Y:S07]  /*4f50*/  IMAD R75, R5, R70, R75 ;  /* 0x00000046054b7224 */ /* 0x000fee00078e024b */
.L_x_83:
[----:B-1----:R-:W-:Y:S01]  /*4f60*/  @!P1 ISETP.NE.AND P0, PT, R10, 0x1, PT ;  /* 0x000000010a00980c */ /* 0x002fe20003f05270 */
[----:B------:R-:W-:Y:S01]  /*4f70*/  @!P1 IMAD.HI.U32 R3, R75, R11, RZ ;  /* 0x0000000b4b039227 */ /* 0x000fe200078e00ff */
[----:B------:R-:W-:Y:S01]  /*4f80*/  R2UR UR42, R21 ;  /* 0x00000000152a72ca */ /* 0x000fe200000e0000 */
[----:B------:R-:W-:Y:S01]  /*4f90*/  BSSY.RECONVERGENT B6, `(.L_x_84) ;  /* 0x0000031000067945 */ /* 0x000fe20003800200 */
[----:B------:R-:W-:Y:S01]  /*4fa0*/  R2UR UR41, R20 ;  /* 0x00000000142972ca */ /* 0x000fe200000e0000 */
[----:B------:R-:W-:Y:S01]  /*4fb0*/  @!P1 IMAD.HI.U32 R0, R77, R12, RZ ;  /* 0x0000000c4d009227 */ /* 0x000fe200078e00ff */
[----:B------:R-:W-:Y:S02]  /*4fc0*/  @!P1 SHF.R.U32.HI R2, RZ, R14, R3 ;  /* 0x0000000eff029219 */ /* 0x000fe40000011603 */
[----:B------:R-:W-:Y:S01]  /*4fd0*/  @!P1 ISETP.NE.AND P2, PT, R9, 0x1, PT ;  /* 0x000000010900980c */ /* 0x000fe20003f45270 */
[----:B------:R-:W-:Y:S01]  /*4fe0*/  VIADD R173, R173, 0x1 ;  /* 0x00000001adad7836 */ /* 0x000fe20000000000 */
[----:B------:R-:W-:Y:S02]  /*4ff0*/  @!P1 SEL R2, R75, R2, !P0 ;  /* 0x000000024b029207 */ /* 0x000fe40004000000 */
[----:B------:R-:W-:Y:S02]  /*5000*/  @!P1 SHF.R.U32.HI R0, RZ, R13, R0 ;  /* 0x0000000dff009219 */ /* 0x000fe40000011600 */
[----:B------:R-:W-:Y:S01]  /*5010*/  LOP3.LUT P0, RZ, R163, 0x3f0, RZ, 0xc0, !PT ;  /* 0x000003f0a3ff7812 */ /* 0x000fe2000780c0ff */
[----:B------:R-:W-:Y:S01]  /*5020*/  USHF.L.U32 UR42, UR42, 0x7, URZ ;  /* 0x000000072a2a7899 */ /* 0x000fe200080006ff */
[----:B------:R-:W-:Y:S01]  /*5030*/  @!P1 SEL R3, R77, R0, !P2 ;  /* 0x000000004d039207 */ /* 0x000fe20005000000 */
[----:B------:R-:W-:Y:S01]  /*5040*/  USHF.L.U32 UR41, UR41, 0x8, URZ ;  /* 0x0000000829297899 */ /* 0x000fe200080006ff */
[----:B------:R-:W-:Y:S03]  /*5050*/  @P4 SHF.R.U32.HI R164, RZ, 0x10, R17 ;  /* 0x00000010ffa44819 */ /* 0x000fe60000011611 */
[----:B------:R-:W-:Y:S02]  /*5060*/  @!P1 IMAD.IADD R0, R2, 0x1, -R3 ;  /* 0x0000000102009824 */ /* 0x000fe400078e0a03 */
[----:B------:R-:W-:Y:S02]  /*5070*/  @!P1 IMAD.IADD R2, R3, 0x1, -R2 ;  /* 0x0000000103029824 */ /* 0x000fe400078e0a02 */
[----:B------:R-:W-:Y:S02]  /*5080*/  @!P1 IMAD R77, R0, R9, R77 ;  /* 0x00000009004d9224 */ /* 0x000fe400078e024d */
[----:B------:R-:W-:Y:S01]  /*5090*/  @!P1 IMAD R75, R2, R10, R75 ;  /* 0x0000000a024b9224 */ /* 0x000fe200078e024b */
[----:B------:R-:W-:Y:S06]  /*50a0*/  @!P0 BRA `(.L_x_85) ;  /* 0x00000000007c8947 */ /* 0x000fec0003800000 */
[----:B------:R-:W1:Y:S01]  /*50b0*/  LDCU.64 UR8, c[0x4][0x80] ;  /* 0x01001000ff0877ac */ /* 0x000e620008000a00 */
[----:B------:R-:W-:Y:S01]  /*50c0*/  MOV R2, 0x0 ;  /* 0x0000000000027802 */ /* 0x000fe20000000f00 */
[----:B------:R-:W-:Y:S02]  /*50d0*/  HFMA2 R12, -RZ, RZ, 0, 5.9604644775390625e-08 ;  /* 0x00000001ff0c7431 */ /* 0x000fe400000001ff */
[----:B------:R-:W-:Y:S01]  /*50e0*/  IMAD.MOV.U32 R8, RZ, RZ, 0x70 ;  /* 0x00000070ff087424 */ /* 0x000fe200078e00ff */
[----:B------:R2:W3:Y:S01]  /*50f0*/  LDC.64 R14, c[0x4][R2] ;  /* 0x01000000020e7b82 */ /* 0x0004e20000000a00 */
[----:B------:R-:W4:Y:S01]  /*5100*/  LDCU.64 UR6, c[0x4][0x88] ;  /* 0x01001100ff0677ac */ /* 0x000f220008000a00 */
[----:B------:R-:W-:Y:S01]  /*5110*/  IMAD.MOV.U32 R13, RZ, RZ, RZ ;  /* 0x000000ffff0d7224 */ /* 0x000fe200078e00ff */
[----:B------:R-:W2:Y:S01]  /*5120*/  LDCU.64 UR4, c[0x4][0x8] ;  /* 0x01000100ff0477ac */ /* 0x000ea20008000a00 */
[----:B-1----:R-:W-:Y:S01]  /*5130*/  MOV R5, UR9 ;  /* 0x0000000900057c02 */ /* 0x002fe20008000f00 */
[----:B------:R-:W-:Y:S01]  /*5140*/  IMAD.U32 R4, RZ, RZ, UR8 ;  /* 0x00000008ff047e24 */ /* 0x000fe2000f8e00ff */
[----:B----4-:R-:W-:Y:S01]  /*5150*/  MOV R7, UR7 ;  /* 0x0000000700077c02 */ /* 0x010fe20008000f00 */
[----:B------:R-:W-:Y:S01]  /*5160*/  IMAD.U32 R6, RZ, RZ, UR6 ;  /* 0x00000006ff067e24 */ /* 0x000fe2000f8e00ff */
[----:B--2---:R-:W-:Y:S01]  /*5170*/  MOV R11, UR5 ;  /* 0x00000005000b7c02 */ /* 0x004fe20008000f00 */
[----:B------:R-:W-:Y:S02]  /*5180*/  IMAD.U32 R10, RZ, RZ, UR4 ;  /* 0x00000004ff0a7e24 */ /* 0x000fe4000f8e00ff */
[----:B------:R-:W-:Y:S07]  /*5190*/  LEPC R20, `(.L_x_86) ;  /* 0x000000001014794e */ /* 0x000fee0000000000 */
[----:B---3-5:R-:W-:Y:S05]  /*51a0*/  CALL.ABS.NOINC R14 ;  /* 0x000000000e007343 */ /* 0x028fea0003c00000 */
.L_x_86:
[----:B------:R-:W1:Y:S01]  /*51b0*/  LDCU.64 UR8, c[0x4][0x80] ;  /* 0x01001000ff0877ac */ /* 0x000e620008000a00 */
[----:B------:R-:W2:Y:S01]  /*51c0*/  LDC.64 R2, c[0x4][R2] ;  /* 0x0100000002027b82 */ /* 0x000ea20000000a00 */
[----:B------:R-:W-:Y:S02]  /*51d0*/  HFMA2 R12, -RZ, RZ, 0, 5.9604644775390625e-08 ;  /* 0x00000001ff0c7431 */ /* 0x000fe400000001ff */
[----:B------:R-:W-:Y:S02]  /*51e0*/  IMAD.MOV.U32 R8, RZ, RZ, 0x70 ;  /* 0x00000070ff087424 */ /* 0x000fe400078e00ff */
[----:B------:R-:W-:Y:S01]  /*51f0*/  IMAD.MOV.U32 R13, RZ, RZ, RZ ;  /* 0x000000ffff0d7224 */ /* 0x000fe200078e00ff */
[----:B------:R-:W3:Y:S01]  /*5200*/  LDCU.64 UR6, c[0x4][0x88] ;  /* 0x01001100ff0677ac */ /* 0x000ee20008000a00 */
[----:B------:R-:W4:Y:S01]  /*5210*/  LDCU.64 UR4, c[0x4][0x8] ;  /* 0x01000100ff0477ac */ /* 0x000f220008000a00 */
[----:B-1----:R-:W-:Y:S02]  /*5220*/  MOV R4, UR8 ;  /* 0x0000000800047c02 */ /* 0x002fe40008000f00 */
[----:B------:R-:W-:Y:S02]  /*5230*/  MOV R5, UR9 ;  /* 0x0000000900057c02 */ /* 0x000fe40008000f00 */
[----:B---3--:R-:W-:Y:S01]  /*5240*/  MOV R7, UR7 ;  /* 0x0000000700077c02 */ /* 0x008fe20008000f00 */
[----:B------:R-:W-:Y:S01]  /*5250*/  IMAD.U32 R6, RZ, RZ, UR6 ;  /* 0x00000006ff067e24 */ /* 0x000fe2000f8e00ff */
[----:B----4-:R-:W-:Y:S01]  /*5260*/  MOV R11, UR5 ;  /* 0x00000005000b7c02 */ /* 0x010fe20008000f00 */
[----:B------:R-:W-:Y:S02]  /*5270*/  IMAD.U32 R10, RZ, RZ, UR4 ;  /* 0x00000004ff0a7e24 */ /* 0x000fe4000f8e00ff */
[----:B------:R-:W-:Y:S07]  /*5280*/  LEPC R20, `(.L_x_85) ;  /* 0x000000001014794e */ /* 0x000fee0000000000 */
[----:B--2---:R-:W-:Y:S05]  /*5290*/  CALL.ABS.NOINC R2 ;  /* 0x0000000002007343 */ /* 0x004fea0003c00000 */
.L_x_85:
[----:B------:R-:W-:Y:S05]  /*52a0*/  BSYNC.RECONVERGENT B6 ;  /* 0x0000000000067941 */ /* 0x000fea0003800200 */
.L_x_84:
[----:B------:R-:W-:Y:S01]  /*52b0*/  ISETP.NE.U32.AND P4, PT, R150, RZ, PT ;  /* 0x000000ff9600720c */ /* 0x000fe20003f85070 */
[----:B------:R-:W-:Y:S01]  /*52c0*/  UISETP.NE.AND UP2, UPT, UR50, URZ, UPT ;  /* 0x000000ff3200728c */ /* 0x000fe2000bf45270 */
[----:B------:R-:W-:Y:S01]  /*52d0*/  ISETP.NE.U32.AND P2, PT, RZ, UR38, PT ;  /* 0x00000026ff007c0c */ /* 0x000fe2000bf45070 */
[----:B------:R-:W-:Y:S01]  /*52e0*/  UISETP.NE.U32.AND UP1, UPT, UR44, URZ, UPT ;  /* 0x000000ff2c00728c */ /* 0x000fe2000bf25070 */
[----:B------:R-:W-:Y:S01]  /*52f0*/  ISETP.NE.AND.EX P4, PT, R151, RZ, PT, P4 ;  /* 0x000000ff9700720c */ /* 0x000fe20003f85340 */
[----:B------:R-:W-:Y:S01]  /*5300*/  UPLOP3.LUT UP0, UPT, UPT, UPT, UPT, 0x40, 0x4 ;  /* 0x000000000004789c */ /* 0x000fe20003f0e870 */
[----:B------:R-:W-:Y:S01]  /*5310*/  ISETP.NE.AND.EX P2, PT, RZ, UR39, PT, P2 ;  /* 0x00000027ff007c0c */ /* 0x000fe2000bf45320 */
[----:B------:R-:W-:Y:S01]  /*5320*/  UISETP.NE.AND.EX UP1, UPT, UR45, URZ, UPT, UP1 ;  /* 0x000000ff2d00728c */ /* 0x000fe2000bf25310 */
[----:B------:R-:W-:Y:S04]  /*5330*/  PLOP3.LUT P1, PT, PT, PT, UP2, 0x80, 0x8 ;  /* 0x000000000008781c */ /* 0x000fe80003f2f028 */
[----:B------:R-:W-:Y:S06]  /*5340*/  @UP2 UPLOP3.LUT UP0, UPT, UPT, UPT, UP1, 0x80, 0x8 ;  /* 0x000000000008289c */ /* 0x000fec0003f0f010 */
[----:B------:R-:W-:Y:S01]  /*5350*/  PLOP3.LUT P0, PT, PT, PT, UP0, 0x80, 0x8 ;  /* 0x000000000008781c */ /* 0x000fe20003f0f008 */
[----:B------:R-:W-:Y:S01]  /*5360*/  @!UPT UIADD3 URZ, UPT, UPT, URZ, URZ, URZ ;  /* 0x000000fffffff290 */ /* 0x000fe2000fffe0ff */
[----:B------:R-:W-:Y:S11]  /*5370*/  BRA.U !UP1, `(.L_x_87) ;  /* 0x0000000109387547 */ /* 0x000ff6000b800000 */
[----:B------:R-:W-:Y:S01]  /*5380*/  UISETP.NE.U32.AND UP0, UPT, UR38, URZ, UPT ;  /* 0x000000ff2600728c */ /* 0x000fe2000bf05070 */
[----:B------:R-:W-:Y:S02]  /*5390*/  HFMA2 R0, -RZ, RZ, 0, 5.9604644775390625e-08 ;  /* 0x00000001ff007431 */ /* 0x000fe400000001ff */
[----:B------:R-:W-:Y:S01]  /*53a0*/  IMAD.MOV.U32 R155, RZ, RZ, 0x1 ;  /* 0x00000001ff9b7424 */ /* 0x000fe200078e00ff */
[----:B------:R-:W-:Y:S06]  /*53b0*/  UISETP.NE.AND.EX UP0, UPT, UR39, URZ, UPT, UP0 ;  /* 0x000000ff2700728c */ /* 0x000fec000bf05300 */
[----:B------:R-:W-:Y:S05]  /*53c0*/  PLOP3.LUT P3, PT, PT, PT, UP0, 0x80, 0x8 ;  /* 0x000000000008781c */ /* 0x000fea0003f6f008 */
[----:B------:R-:W1:Y:S01]  /*53d0*/  @UP0 LDCU.64 UR6, c[0x0][0x888] ;  /* 0x00011100ff0607ac */ /* 0x000e620008000a00 */
[----:B------:R-:W-:Y:S07]  /*53e0*/  @UP0 UIMAD UR4, UR36, UR44, URZ ;  /* 0x0000002c240402a4 */ /* 0x000fee000f8e02ff */
[----:B------:R-:W-:Y:S01]  /*53f0*/  @!P3 PRMT R155, R0, 0x7610, R155 ;  /* 0x00007610009bb816 */ /* 0x000fe2000000009b */
[----:B-1----:R-:W-:Y:S03]  /*5400*/  @UP0 UIMAD.WIDE UR6, UR4, 0x4, UR6 ;  /* 0x00000004040608a5 */ /* 0x002fe6000f8e0206 */
[----:B------:R-:W1:Y:S03]  /*5410*/  @!UP0 LDCU UR4, c[0x0][0x880] ;  /* 0x00011000ff0487ac */ /* 0x000e660008000800 */
[----:B------:R-:W-:Y:S01]  /*5420*/  IMAD.U32 R2, RZ, RZ, UR6 ;  /* 0x00000006ff027e24 */ /* 0x000fe2000f8e00ff */
[----:B------:R-:W-:Y:S05]  /*5430*/  MOV R3, UR7 ;  /* 0x0000000700037c02 */ /* 0x000fea0008000f00 */
[----:B-----5:R2:W5:Y:S02]  /*5440*/  @P3 LDG.E R81, desc[UR46][R2.64] ;  /* 0x0000002e02513981 */ /* 0x020564000c1e1900 */
[----:B-12---:R-:W-:Y:S02]  /*5450*/  @!P3 IMAD.U32 R81, RZ, RZ, UR4 ;  /* 0x00000004ff51be24 */ /* 0x006fe4000f8e00ff */
.L_x_87:
[----:B------:R-:W-:Y:S05]  /*5460*/  @!P4 BRA `(.L_x_88) ;  /* 0x000000000020c947 */ /* 0x000fea0003800000 */
[----:B------:R-:W-:Y:S04]  /*5470*/  ISETP.NE.U32.AND P3, PT, R148, RZ, PT ;  /* 0x000000ff9400720c */ /* 0x000fe80003f65070 */
[----:B------:R-:W-:Y:S11]  /*5480*/  ISETP.NE.AND.EX P3, PT, R149, RZ, PT, P3 ;  /* 0x000000ff9500720c */ /* 0x000ff60003f65330 */
[----:B------:R-:W-:Y:S02]  /*5490*/  @!UPT UIADD3 URZ, UPT, UPT, URZ, URZ, URZ ;  /* 0x000000fffffff290 */ /* 0x000fe4000fffe0ff */
[----:B------:R-:W1:Y:S01]  /*54a0*/  @P3 LDC.64 R2, c[0x0][0x8a8] ;  /* 0x00022a00ff023b82 */ /* 0x000e620000000a00 */
[----:B------:R-:W-:Y:S04]  /*54b0*/  @P3 IMAD R0, R150, UR36, RZ ;  /* 0x0000002496003c24 */ /* 0x000fe8000f8e02ff */
[----:B-1----:R-:W-:Y:S05]  /*54c0*/  @P3 IMAD.WIDE R2, R0, 0x4, R2 ;  /* 0x0000000400023825 */ /* 0x002fea00078e0202 */
[----:B-----5:R1:W5:Y:S02]  /*54d0*/  @P3 LDG.E R78, desc[UR46][R2.64] ;  /* 0x0000002e024e3981 */ /* 0x020364000c1e1900 */
[----:B-1----:R-:W2:Y:S02]  /*54e0*/  @!P3 LDC R78, c[0x0][0x8a0] ;  /* 0x00022800ff4ebb82 */ /* 0x002ea40000000800 */
.L_x_88:
[----:B-----5:R-:W-:Y:S01]  /*54f0*/  FSETP.NEU.AND P3, PT, R81, RZ, PT ;  /* 0x000000ff5100720b */ /* 0x020fe20003f6d000 */
[----:B------:R-:W-:Y:S01]  /*5500*/  IMAD.SHL.U32 R178, R160, 0x2, RZ ;  /* 0x00000002a0b27824 */ /* 0x000fe200078e00ff */
[----:B------:R-:W-:Y:S01]  /*5510*/  SEL R3, RZ, 0xffffffff, P2 ;  /* 0xffffffffff037807 */ /* 0x000fe20001000000 */
[----:B------:R-:W-:Y:S01]  /*5520*/  IMAD.SHL.U32 R100, R168, 0x10, RZ ;  /* 0x00000010a8647824 */ /* 0x000fe200078e00ff */
[----:B------:R-:W-:Y:S01]  /*5530*/  @P1 LOP3.LUT P2, RZ, R155, 0xff, RZ, 0xc0, !PT ;  /* 0x000000ff9bff1812 */ /* 0x000fe2000784c0ff */
[----:B------:R-:W-:Y:S01]  /*5540*/  VIADD R179, R178, UR48 ;  /* 0x00000030b2b37c36 */ /* 0x000fe20008000000 */
[----:B------:R-:W-:Y:S01]  /*5550*/  @P1 SEL R2, RZ, 0xffffffff, P3 ;  /* 0xffffffffff021807 */ /* 0x000fe20001800000 */
[----:B------:R-:W-:Y:S01]  /*5560*/  IMAD.SHL.U32 R102, R169, 0x10, RZ ;  /* 0x00000010a9667824 */ /* 0x000fe200078e00ff */
[----:B------:R-:W-:Y:S01]  /*5570*/  LOP3.LUT R167, R167, 0x1, RZ, 0x3c, !PT ;  /* 0x00000001a7a77812 */ /* 0x000fe200078e3cff */
[----:B------:R-:W-:Y:S01]  /*5580*/  IMAD.IADD R175, R179, 0x1, R100 ;  /* 0x00000001b3af7824 */ /* 0x000fe200078e0264 */
[----:B------:R-:W-:Y:S01]  /*5590*/  @P0 SEL R2, R3, R2, !P2 ;  /* 0x0000000203020207 */ /* 0x000fe20005000000 */
[----:B------:R-:W-:Y:S01]  /*55a0*/  BSSY B1, `(.L_x_89) ;  /* 0x000004f000017945 */ /* 0x000fe20003800000 */
[----:B------:R-:W-:Y:S01]  /*55b0*/  LEA R87, R76, UR48, 0x3 ;  /* 0x000000304c577c11 */ /* 0x000fe2000f8e18ff */
[----:B------:R-:W-:Y:S01]  /*55c0*/  IMAD.MOV.U32 R103, RZ, RZ, 0x1 ;  /* 0x00000001ff677424 */ /* 0x000fe200078e00ff */
[----:B------:R-:W-:Y:S01]  /*55d0*/  @P1 LOP3.LUT R2, R2, 0x1, RZ, 0xc0, !PT ;  /* 0x0000000102021812 */ /* 0x000fe200078ec0ff */
[----:B------:R-:W-:Y:S01]  /*55e0*/  IMAD R80, R76, 0x100, R79 ;  /* 0x000001004c507824 */ /* 0x000fe200078e024f */
[----:B------:R-:W-:Y:S01]  /*55f0*/  SHF.L.U32 R0, R166, 0x1f, RZ ;  /* 0x0000001fa6007819 */ /* 0x000fe200000006ff */
[----:B------:R-:W-:Y:S01]  /*5600*/  IMAD.MOV.U32 R101, RZ, RZ, RZ ;  /* 0x000000ffff657224 */ /* 0x000fe200078e00ff */
[----:B------:R-:W-:Y:S02]  /*5610*/  ISETP.NE.U32.OR P5, PT, R2, 0x1, !P1 ;  /* 0x000000010200780c */ /* 0x000fe40004fa5470 */
[----:B------:R-:W-:Y:S02]  /*5620*/  CS2R R146, SRZ ;  /* 0x0000000000927805 */ /* 0x000fe4000001ff00 */
[----:B------:R-:W-:Y:S02]  /*5630*/  PLOP3.LUT P2, PT, PT, PT, UP1, 0x80, 0x8 ;  /* 0x000000000008781c */ /* 0x000fe40003f4f018 */
[----:B------:R-:W-:Y:S02]  /*5640*/  CS2R R144, SRZ ;  /* 0x0000000000907805 */ /* 0x000fe4000001ff00 */
[----:B------:R-:W-:Y:S02]  /*5650*/  SEL R2, RZ, 0xffffffff, P3 ;  /* 0xffffffffff027807 */ /* 0x000fe40001800000 */
[----:B------:R-:W-:Y:S02]  /*5660*/  CS2R R138, SRZ ;  /* 0x00000000008a7805 */ /* 0x000fe4000001ff00 */
[----:B------:R-:W-:Y:S02]  /*5670*/  LOP3.LUT P3, R172, R155, 0xff, RZ, 0xc0, !PT ;  /* 0x000000ff9bac7812 */ /* 0x000fe4000786c0ff */
[----:B------:R-:W-:Y:S02]  /*5680*/  CS2R R136, SRZ ;  /* 0x0000000000887805 */ /* 0x000fe4000001ff00 */
[----:B------:R-:W-:Y:S02]  /*5690*/  P2R R176, PR, RZ, 0x20 ;  /* 0x00000020ffb07803 */ /* 0x000fe40000000000 */
[----:B------:R-:W-:Y:S02]  /*56a0*/  CS2R R130, SRZ ;  /* 0x0000000000827805 */ /* 0x000fe4000001ff00 */
[----:B------:R-:W-:Y:S02]  /*56b0*/  CS2R R128, SRZ ;  /* 0x0000000000807805 */ /* 0x000fe4000001ff00 */
[----:B------:R-:W-:Y:S02]  /*56c0*/  CS2R R122, SRZ ;  /* 0x00000000007a7805 */ /* 0x000fe4000001ff00 */
[----:B------:R-:W-:Y:S02]  /*56d0*/  CS2R R120, SRZ ;  /* 0x0000000000787805 */ /* 0x000fe4000001ff00 */
[----:B------:R-:W-:Y:S02]  /*56e0*/  @P5 SHF.L.U32 R4, R167, 0x1f, RZ ;  /* 0x0000001fa7045819 */ /* 0x000fe400000006ff */
[----:B------:R-:W-:Y:S02]  /*56f0*/  CS2R R114, SRZ ;  /* 0x0000000000727805 */ /* 0x000fe4000001ff00 */
[----:B------:R-:W-:Y:S02]  /*5700*/  @P2 SEL R2, R3, R2, !P3 ;  /* 0x0000000203022207 */ /* 0x000fe40005800000 */
[----:B------:R-:W-:Y:S01]  /*5710*/  CS2R R112, SRZ ;  /* 0x0000000000707805 */ /* 0x000fe2000001ff00 */
[----:B------:R-:W1:Y:S01]  /*5720*/  @P5 SYNCS.PHASECHK.TRANS64.TRYWAIT P1, [UR48+0x50], R4 ;  /* 0x00005004ff0055a7 */ /* 0x000e620008021130 */
[----:B------:R-:W-:Y:S02]  /*5730*/  CS2R R106, SRZ ;  /* 0x00000000006a7805 */ /* 0x000fe4000001ff00 */
[----:B------:R-:W-:Y:S02]  /*5740*/  LOP3.LUT R2, R2, 0x1, RZ, 0xc0, !PT ;  /* 0x0000000102027812 */ /* 0x000fe400078ec0ff */
[----:B------:R-:W-:Y:S02]  /*5750*/  CS2R R104, SRZ ;  /* 0x0000000000687805 */ /* 0x000fe4000001ff00 */
[----:B------:R-:W-:Y:S02]  /*5760*/  CS2R R98, SRZ ;  /* 0x0000000000627805 */ /* 0x000fe4000001ff00 */
[----:B------:R-:W-:Y:S02]  /*5770*/  CS2R R96, SRZ ;  /* 0x0000000000607805 */ /* 0x000fe4000001ff00 */
[----:B------:R-:W-:Y:S02]  /*5780*/  ISETP.NE.U32.AND P4, PT, R2, 0x1, PT ;  /* 0x000000010200780c */ /* 0x000fe40003f85070 */
[----:B------:R-:W-:Y:S02]  /*5790*/  CS2R R90, SRZ ;  /* 0x00000000005a7805 */ /* 0x000fe4000001ff00 */
[----:B------:R-:W-:Y:S01]  /*57a0*/  CS2R R88, SRZ ;  /* 0x0000000000587805 */ /* 0x000fe2000001ff00 */
[----:B------:R-:W-:Y:S01]  /*57b0*/  IMAD.IADD R177, R179, 0x1, R102 ;  /* 0x00000001b3b17824 */ /* 0x000fe200078e0266 */
[----:B------:R-:W-:Y:S01]  /*57c0*/  P2R R108, PR, RZ, 0x10 ;  /* 0x00000010ff6c7803 */ /* 0x000fe20000000000 */
[----:B------:R-:W-:Y:S01]  /*57d0*/  IMAD.IADD R174, R102, 0x1, R175 ;  /* 0x0000000166ae7824 */ /* 0x000fe200078e02af */
[----:B------:R3:W4:Y:S01]  /*57e0*/  SYNCS.PHASECHK.TRANS64.TRYWAIT P0, [R87+URZ+0xc0], R0 ;  /* 0x0000c000570075a7 */ /* 0x00072200080011ff */
[----:B-1----:R-:W-:Y:S01]  /*57f0*/  @P5 SEL R103, RZ, 0x1, !P1 ;  /* 0x00000001ff675807 */ /* 0x002fe20004800000 */
[----:B---3--:R-:W-:Y:S06]  /*5800*/  @!P5 BRA `(.L_x_90) ;  /* 0x0000000000a0d947 */ /* 0x008fec0003800000 */
[----:B------:R-:W-:Y:S01]  /*5810*/  @P4 IMAD.MOV.U32 R2, RZ, RZ, -0x10 ;  /* 0xfffffff0ff024424 */ /* 0x000fe200078e00ff */
[----:B------:R-:W-:Y:S01]  /*5820*/  ISETP.NE.AND P1, PT, R103, RZ, PT ;  /* 0x000000ff6700720c */ /* 0x000fe20003f25270 */
[----:B------:R-:W-:Y:S01]  /*5830*/  BSSY B0, `(.L_x_91) ;  /* 0x0000010000007945 */ /* 0x000fe20003800000 */
[----:B------:R-:W-:Y:S02]  /*5840*/  ISETP.NE.U32.AND P5, PT, R161, 0x1, PT ;  /* 0x00000001a100780c */ /* 0x000fe40003fa5070 */
[----:B------:R-:W-:Y:S02]  /*5850*/  CS2R R98, SRZ ;  /* 0x0000000000627805 */ /* 0x000fe4000001ff00 */
[----:B------:R-:W-:Y:S02]  /*5860*/  CS2R R96, SRZ ;  /* 0x0000000000607805 */ /* 0x000fe4000001ff00 */
[----:B------:R-:W-:Y:S02]  /*5870*/  CS2R R114, SRZ ;  /* 0x0000000000727805 */ /* 0x000fe4000001ff00 */
[----:B------:R-:W-:Y:S02]  /*5880*/  @P4 SEL R2, R2, 0x10, !P5 ;  /* 0x0000001002024807 */ /* 0x000fe40006800000 */
[----:B------:R-:W-:Y:S02]  /*5890*/  CS2R R112, SRZ ;  /* 0x0000000000707805 */ /* 0x000fe4000001ff00 */
[----:B------:R-:W-:Y:S02]  /*58a0*/  CS2R R130, SRZ ;  /* 0x0000000000827805 */ /* 0x000fe4000001ff00 */
[----:B------:R-:W-:Y:S01]  /*58b0*/  CS2R R128, SRZ ;  /* 0x0000000000807805 */ /* 0x000fe2000001ff00 */
[----:B------:R-:W-:Y:S02]  /*58c0*/  @P4 IMAD.IADD R7, R179, 0x1, R2 ;  /* 0x00000001b3074824 */ /* 0x000fe400078e0202 */
[C---:B------:R-:W-:Y:S02]  /*58d0*/  @P4 IMAD.IADD R6, R2.reuse, 0x1, R177 ;  /* 0x0000000102064824 */ /* 0x040fe400078e02b1 */
[----:B------:R-:W-:Y:S01]  /*58e0*/  @P4 IMAD.IADD R5, R2, 0x1, R175 ;  /* 0x0000000102054824 */ /* 0x000fe200078e02af */
[----:B------:R-:W-:Y:S06]  /*58f0*/  @P1 BRA `(.L_x_92) ;  /* 0x00000000000c1947 */ /* 0x000fec0003800000 */
[----:B------:R-:W-:Y:S04]  /*5900*/  SHF.L.U32 R4, R167, 0x1f, RZ ;  /* 0x0000001fa7047819 */ /* 0x000fe800000006ff */
[----:B------:R-:W1:Y:S02]  /*5910*/  SYNCS.PHASECHK.TRANS64.TRYWAIT P1, [UR48+0x50], R4 ;  /* 0x00005004ff0075a7 */ /* 0x000e640008021130 */
[----:B-1----:R-:W-:Y:S05]  /*5920*/  @!P1 BRA `(.L_x_93) ;  /* 0x0000005c00489947 */ /* 0x002fea0003800000 */
.L_x_92:
[----:B------:R-:W-:Y:S05]  /*5930*/  BSYNC B0 ;  /* 0x0000000000007941 */ /* 0x000fea0003800000 */
.L_x_91:
[----:B------:R-:W-:Y:S01]  /*5940*/  ISETP.NE.AND P1, PT, R108, RZ, PT ;  /* 0x000000ff6c00720c */ /* 0x000fe20003f25270 */
[----:B------:R-:W-:Y:S01]  /*5950*/  IMAD.MOV.U32 R147, RZ, RZ, RZ ;  /* 0x000000ffff937224 */ /* 0x000fe200078e00ff */
[----:B------:R-:W-:Y:S02]  /*5960*/  CS2R R144, SRZ ;  /* 0x0000000000907805 */ /* 0x000fe4000001ff00 */
[----:B------:R-:W-:Y:S02]  /*5970*/  CS2R R90, SRZ ;  /* 0x00000000005a7805 */ /* 0x000fe4000001ff00 */
[----:B------:R-:W-:Y:S02]  /*5980*/  CS2R R88, SRZ ;  /* 0x0000000000587805 */ /* 0x000fe4000001ff00 */
[----:B------:R-:W-:Y:S02]  /*5990*/  CS2R R106, SRZ ;  /* 0x00000000006a7805 */ /* 0x000fe4000001ff00 */
[----:B------:R-:W-:Y:S02]  /*59a0*/  CS2R R104, SRZ ;  /* 0x0000000000687805 */ /* 0x000fe4000001ff00 */
[----:B------:R-:W-:Y:S02]  /*59b0*/  CS2R R122, SRZ ;  /* 0x00000000007a7805 */ /* 0x000fe4000001ff00 */
[----:B------:R-:W-:Y:S02]  /*59c0*/  CS2R R120, SRZ ;  /* 0x0000000000787805 */ /* 0x000fe4000001ff00 */
[----:B------:R-:W-:Y:S02]  /*59d0*/  CS2R R138, SRZ ;  /* 0x00000000008a7805 */ /* 0x000fe4000001ff00 */
[----:B------:R-:W-:Y:S01]  /*59e0*/  CS2R R136, SRZ ;  /* 0x0000000000887805 */ /* 0x000fe2000001ff00 */
[----:B------:R-:W-:Y:S01]  /*59f0*/  IMAD.MOV.U32 R101, RZ, RZ, 0x1 ;  /* 0x00000001ff657424 */ /* 0x000fe200078e00ff */
[----:B------:R3:W1:Y:S01]  /*5a00*/  @P1 LDS.128 R96, [R7+0x400] ;  /* 0x0004000007601984 */ /* 0x0006620000000c00 */
[----:B------:R-:W-:Y:S03]  /*5a10*/  @P1 IMAD.IADD R2, R2, 0x1, R174 ;  /* 0x0000000102021824 */ /* 0x000fe600078e02ae */
[----:B------:R3:W1:Y:S04]  /*5a20*/  @P1 LDS.128 R112, [R6+0x400] ;  /* 0x0004000006701984 */ /* 0x0006680000000c00 */
[----:B------:R3:W1:Y:S04]  /*5a30*/  @P1 LDS.128 R128, [R5+0x400] ;  /* 0x0004000005801984 */ /* 0x0006680000000c00 */
[----:B------:R3:W1:Y:S04]  /*5a40*/  @P1 LDS.128 R144, [R2+0x400] ;  /* 0x0004000002901984 */ /* 0x0006680000000c00 */
[----:B------:R3:W1:Y:S04]  /*5a50*/  @P1 LDS.128 R88, [R178+UR48+0x400] ;  /* 0x00040030b2581984 */ /* 0x0006680008000c00 */
[----:B------:R3:W1:Y:S04]  /*5a60*/  @P1 LDS.128 R104, [R177+0x400] ;  /* 0x00040000b1681984 */ /* 0x0006680000000c00 */
[----:B------:R3:W1:Y:S04]  /*5a70*/  @P1 LDS.128 R120, [R175+0x400] ;  /* 0x00040000af781984 */ /* 0x0006680000000c00 */
[----:B------:R3:W1:Y:S02]  /*5a80*/  @P1 LDS.128 R136, [R174+0x400] ;  /* 0x00040000ae881984 */ /* 0x0006640000000c00 */
.L_x_90:
[----:B------:R-:W-:Y:S05]  /*5a90*/  BSYNC B1 ;  /* 0x0000000000017941 */ /* 0x000fea0003800000 */
.L_x_89:
[----:B-1----:R-:W-:Y:S04]  /*5aa0*/  SHF.R.U32.HI R3, RZ, 0x15, R80 ;  /* 0x00000015ff037819 */ /* 0x002fe80000011650 */
[----:B------:R-:W-:Y:S01]  /*5ab0*/  LOP3.LUT P1, RZ, R3, 0x3, R162, 0x48, !PT ;  /* 0x0000000303ff7812 */ /* 0x000fe200078248a2 */
[----:B------:R-:W-:Y:S01]  /*5ac0*/  @!UPT UIADD3 URZ, UPT, UPT, URZ, URZ, URZ ;  /* 0x000000fffffff290 */ /* 0x000fe2000fffe0ff */
[----:B----4-:R-:W-:Y:S11]  /*5ad0*/  @P0 BRA `(.L_x_94) ;  /* 0x0000000000080947 */ /* 0x010ff60003800000 */
[----:B------:R-:W1:Y:S02]  /*5ae0*/  SYNCS.PHASECHK.TRANS64.TRYWAIT P0, [R87+URZ+0xc0], R0 ;  /* 0x0000c000570075a7 */ /* 0x000e6400080011ff */
[----:B-1----:R-:W-:Y:S05]  /*5af0*/  @!P0 BRA `(.L_x_95) ;  /* 0x0000005800ec8947 */ /* 0x002fea0003800000 */
.L_x_94:
[----:B------:R-:W-:Y:S05]  /*5b00*/  @!P1 BRA `(.L_x_96) ;  /* 0x0000000000409947 */ /* 0x000fea0003800000 */
[----:B------:R-:W4:Y:S01]  /*5b10*/  LDCU.64 UR8, c[0x4][0x70] ;  /* 0x01000e00ff0877ac */ /* 0x000f220008000a00 */
[----:B------:R-:W-:Y:S01]  /*5b20*/  MOV R3, 0x0 ;  /* 0x0000000000037802 */ /* 0x000fe20000000f00 */
[----:B------:R-:W-:Y:S02]  /*5b30*/  HFMA2 R12, -RZ, RZ, 0, 5.9604644775390625e-08 ;  /* 0x00000001ff0c7431 */ /* 0x000fe400000001ff */
[----:B------:R-:W-:Y:S02]  /*5b40*/  IMAD.MOV.U32 R8, RZ, RZ, 0x192 ;  /* 0x00000192ff087424 */ /* 0x000fe400078e00ff */
[----:B------:R-:W-:Y:S01]  /*5b50*/  IMAD.MOV.U32 R13, RZ, RZ, RZ ;  /* 0x000000ffff0d7224 */ /* 0x000fe200078e00ff */
[----:B------:R-:W5:Y:S01]  /*5b60*/  LDCU.64 UR6, c[0x4][0x78] ;  /* 0x01000f00ff0677ac */ /* 0x000f620008000a00 */
[----:B---3--:R-:W3:Y:S01]  /*5b70*/  LDC.64 R2, c[0x4][R3] ;  /* 0x0100000003027b82 */ /* 0x008ee20000000a00 */
[----:B------:R-:W1:Y:S01]  /*5b80*/  LDCU.64 UR4, c[0x4][0x10] ;  /* 0x01000200ff0477ac */ /* 0x000e620008000a00 */
[----:B----4-:R-:W-:Y:S01]  /*5b90*/  MOV R5, UR9 ;  /* 0x0000000900057c02 */ /* 0x010fe20008000f00 */
[----:B------:R-:W-:Y:S01]  /*5ba0*/  IMAD.U32 R4, RZ, RZ, UR8 ;  /* 0x00000008ff047e24 */ /* 0x000fe2000f8e00ff */
[----:B-----5:R-:W-:Y:S01]  /*5bb0*/  MOV R7, UR7 ;  /* 0x0000000700077c02 */ /* 0x020fe20008000f00 */
[----:B------:R-:W-:Y:S01]  /*5bc0*/  IMAD.U32 R6, RZ, RZ, UR6 ;  /* 0x00000006ff067e24 */ /* 0x000fe2000f8e00ff */
[----:B-1----:R-:W-:Y:S01]  /*5bd0*/  MOV R11, UR5 ;  /* 0x00000005000b7c02 */ /* 0x002fe20008000f00 */
[----:B------:R-:W-:Y:S02]  /*5be0*/  IMAD.U32 R10, RZ, RZ, UR4 ;  /* 0x00000004ff0a7e24 */ /* 0x000fe4000f8e00ff */
[----:B------:R-:W-:Y:S07]  /*5bf0*/  LEPC R20, `(.L_x_96) ;  /* 0x000000001014794e */ /* 0x000fee0000000000 */
[----:B--23--:R-:W-:Y:S05]  /*5c00*/  CALL.ABS.NOINC R2 ;  /* 0x0000000002007343 */ /* 0x00cfea0003c00000 */
.L_x_96:
[----:B------:R-:W-:Y:S05]  /*5c10*/  WARPSYNC.ALL ;  /* 0x0000000000007948 */ /* 0x000fea0003800000 */
[----:B------:R-:W-:Y:S01]  /*5c20*/  R2UR UR4, R80 ;  /* 0x00000000500472ca */ /* 0x000fe200000e0000 */
[--C-:B------:R-:W-:Y:S01]  /*5c30*/  HADD2.F32 R82, -RZ, R88.reuse.H0_H0 ;  /* 0x20000058ff527230 */ /* 0x100fe20000004100 */
[----:B------:R-:W-:Y:S01]  /*5c40*/  MOV R110, 0xfffffff0 ;  /* 0xfffffff0006e7802 */ /* 0x000fe20000000f00 */
[----:B------:R-:W-:Y:S01]  /*5c50*/  HADD2.F32 R83, -RZ, R88.H1_H1 ;  /* 0x30000058ff537230 */ /* 0x000fe20000004100 */
[----:B------:R-:W-:Y:S01]  /*5c60*/  ISETP.NE.U32.AND P6, PT, R161, 0x1, PT ;  /* 0x00000001a100780c */ /* 0x000fe20003fc5070 */
[----:B------:R-:W-:Y:S01]  /*5c70*/  HADD2.F32 R84, -RZ, R89.H1_H1 ;  /* 0x30000059ff547230 */ /* 0x000fe20000004100 */
[----:B------:R-:W-:Y:S01]  /*5c80*/  ISETP.NE.AND P0, PT, R170, RZ, PT ;  /* 0x000000ffaa00720c */ /* 0x000fe20003f05270 */
[--C-:B------:R-:W-:Y:S01]  /*5c90*/  HADD2.F32 R85, -RZ, R107.reuse.H0_H0 ;  /* 0x2000006bff557230 */ /* 0x100fe20000004100 */
[----:B------:R-:W-:Y:S01]  /*5ca0*/  SEL R110, R110, 0x10, !P6 ;  /* 0x000000106e6e7807 */ /* 0x000fe20007000000 */
[----:B------:R-:W-:Y:S01]  /*5cb0*/  HADD2.F32 R86, -RZ, R107.H1_H1 ;  /* 0x3000006bff567230 */ /* 0x000fe20000004100 */
[----:B------:R-:W-:Y:S02]  /*5cc0*/  BSSY.RECONVERGENT B0, `(.L_x_97) ;  /* 0x00000fb000007945 */ /* 0x000fe40003800200 */
[----:B------:R-:W-:Y:S01]  /*5cd0*/  IADD3 R179, PT, PT, R179, R110, RZ ;  /* 0x0000006eb3b37210 */ /* 0x000fe20007ffe0ff */
[----:B---3--:R-:W1:Y:S01]  /*5ce0*/  LDTM.x64 R4, tmem[UR4] ;  /* 0x00000004000479ee */ /* 0x008e620008340000 */
[C---:B------:R-:W-:Y:S02]  /*5cf0*/  IADD3 R180, PT, PT, R110.reuse, R177, RZ ;  /* 0x000000b16eb47210 */ /* 0x040fe40007ffe0ff */
[C---:B------:R-:W-:Y:S02]  /*5d00*/  IADD3 R182, PT, PT, R110.reuse, R175, RZ ;  /* 0x000000af6eb67210 */ /* 0x040fe40007ffe0ff */
[----:B------:R-:W-:Y:S01]  /*5d10*/  IADD3 R181, PT, PT, R110, R174, RZ ;  /* 0x000000ae6eb57210 */ /* 0x000fe20007ffe0ff */
[C---:B-12---:R-:W-:Y:S01]  /*5d20*/  FMUL R0, R78.reuse, R4 ;  /* 0x000000044e007220 */ /* 0x046fe20000400000 */
[C---:B------:R-:W-:Y:S01]  /*5d30*/  FMUL R2, R78.reuse, R5 ;  /* 0x000000054e027220 */ /* 0x040fe20000400000 */
[C---:B------:R-:W-:Y:S01]  /*5d40*/  FMUL R3, R78.reuse, R6 ;  /* 0x000000064e037220 */ /* 0x040fe20000400000 */
[C---:B------:R-:W-:Y:S01]  /*5d50*/  FMUL R7, R78.reuse, R7 ;  /* 0x000000074e077220 */ /* 0x040fe20000400000 */
[C---:B------:R-:W-:Y:S01]  /*5d60*/  FFMA R0, R81.reuse, R82, R0 ;  /* 0x0000005251007223 */ /* 0x040fe20000000000 */
[----:B------:R-:W-:Y:S02]  /*5d70*/  HADD2.F32 R82, -RZ, R89.H0_H0 ;  /* 0x20000059ff527230 */ /* 0x000fe40000004100 */
[C---:B------:R-:W-:Y:S01]  /*5d80*/  FFMA R2, R81.reuse, R83, R2 ;  /* 0x0000005351027223 */ /* 0x040fe20000000002 */
[--C-:B------:R-:W-:Y:S02]  /*5d90*/  HADD2.F32 R83, -RZ, R90.reuse.H0_H0 ;  /* 0x2000005aff537230 */ /* 0x100fe40000004100 */
[C---:B------:R-:W-:Y:S01]  /*5da0*/  FMUL R4, R78.reuse, R8 ;  /* 0x000000084e047220 */ /* 0x040fe20000400000 */
[----:B------:R-:W-:Y:S01]  /*5db0*/  FMUL R5, R78, R9 ;  /* 0x000000094e057220 */ /* 0x000fe20000400000 */
[C---:B------:R-:W-:Y:S01]  /*5dc0*/  FFMA R3, R81.reuse, R82, R3 ;  /* 0x0000005251037223 */ /* 0x040fe20000000003 */
[----:B------:R-:W-:Y:S01]  /*5dd0*/  HADD2.F32 R82, -RZ, R90.H1_H1 ;  /* 0x3000005aff527230 */ /* 0x000fe20000004100 */
[----:B------:R-:W-:Y:S01]  /*5de0*/  F2FP.F16.F32.PACK_AB R92, R2, R0 ;  /* 0x00000000025c723e */ /* 0x000fe200000000ff */
[C---:B------:R-:W-:Y:S01]  /*5df0*/  FFMA R7, R81.reuse, R84, R7 ;  /* 0x0000005451077223 */ /* 0x040fe20000000007 */
[C---:B------:R-:W-:Y:S01]  /*5e00*/  FFMA R4, R81.reuse, R83, R4 ;  /* 0x0000005351047223 */ /* 0x040fe20000000004 */
[--C-:B------:R-:W-:Y:S02]  /*5e10*/  HADD2.F32 R83, -RZ, R91.reuse.H0_H0 ;  /* 0x2000005bff537230 */ /* 0x100fe40000004100 */
[----:B------:R-:W-:Y:S01]  /*5e20*/  FFMA R5, R81, R82, R5 ;  /* 0x0000005251057223 */ /* 0x000fe20000000005 */
[C---:B------:R-:W-:Y:S01]  /*5e30*/  FMUL R6, R78.reuse, R10 ;  /* 0x0000000a4e067220 */ /* 0x040fe20000400000 */
[----:B------:R-:W-:Y:S01]  /*5e40*/  HADD2.F32 R82, -RZ, R91.H1_H1 ;  /* 0x3000005bff527230 */ /* 0x000fe20000004100 */
[----:B------:R-:W-:Y:S01]  /*5e50*/  F2FP.F16.F32.PACK_AB R93, R7, R3 ;  /* 0x00000003075d723e */ /* 0x000fe200000000ff */
[C---:B------:R-:W-:Y:S01]  /*5e60*/  FMUL R11, R78.reuse, R11 ;  /* 0x0000000b4e0b7220 */ /* 0x040fe20000400000 */
[----:B------:R-:W-:Y:S01]  /*5e70*/  F2FP.F16.F32.PACK_AB R94, R5, R4 ;  /* 0x00000004055e723e */ /* 0x000fe200000000ff */
[C---:B------:R-:W-:Y:S01]  /*5e80*/  FFMA R6, R81.reuse, R83, R6 ;  /* 0x0000005351067223 */ /* 0x040fe20000000006 */
[C---:B------:R-:W-:Y:S01]  /*5e90*/  FMUL R8, R78.reuse, R12 ;  /* 0x0000000c4e087220 */ /* 0x040fe20000400000 */
[----:B------:R-:W-:Y:S01]  /*5ea0*/  FFMA R11, R81, R82, R11 ;  /* 0x00000052510b7223 */ /* 0x000fe2000000000b */
[--C-:B------:R-:W-:Y:S02]  /*5eb0*/  HADD2.F32 R82, -RZ, R96.reuse.H0_H0 ;  /* 0x20000060ff527230 */ /* 0x100fe40000004100 */
[C---:B------:R-:W-:Y:S01]  /*5ec0*/  FMUL R9, R78.reuse, R13 ;  /* 0x0000000d4e097220 */ /* 0x040fe20000400000 */
[----:B------:R-:W-:Y:S02]  /*5ed0*/  HADD2.F32 R84, -RZ, R96.H1_H1 ;  /* 0x30000060ff547230 */ /* 0x000fe40000004100 */
[C---:B------:R-:W-:Y:S01]  /*5ee0*/  FMUL R10, R78.reuse, R14 ;  /* 0x0000000e4e0a7220 */ /* 0x040fe20000400000 */
[--C-:B------:R-:W-:Y:S01]  /*5ef0*/  HADD2.F32 R83, -RZ, R97.reuse.H0_H0 ;  /* 0x20000061ff537230 */ /* 0x100fe20000004100 */
[----:B------:R-:W-:Y:S01]  /*5f00*/  F2FP.F16.F32.PACK_AB R95, R11, R6 ;  /* 0x000000060b5f723e */ /* 0x000fe200000000ff */
[C---:B------:R-:W-:Y:S01]  /*5f10*/  FFMA R8, R81.reuse, R82, R8 ;  /* 0x0000005251087223 */ /* 0x040fe20000000008 */
[----:B------:R-:W-:Y:S02]  /*5f20*/  HADD2.F32 R82, -RZ, R97.H1_H1 ;  /* 0x30000061ff527230 */ /* 0x000fe40000004100 */
[C---:B------:R-:W-:Y:S01]  /*5f30*/  FFMA R9, R81.reuse, R84, R9 ;  /* 0x0000005451097223 */ /* 0x040fe20000000009 */
[----:B------:R-:W-:Y:S01]  /*5f40*/  FFMA R10, R81, R83, R10 ;  /* 0x00000053510a7223 */ /* 0x000fe2000000000a */
[----:B------:R1:W-:Y:S01]  /*5f50*/  STS.128 [R178+UR48+0x400], R92 ;  /* 0x0004005cb2007988 */ /* 0x0003e20008000c30 */
[C---:B------:R-:W-:Y:S01]  /*5f60*/  FMUL R15, R78.reuse, R15 ;  /* 0x0000000f4e0f7220 */ /* 0x040fe20000400000 */
[--C-:B------:R-:W-:Y:S01]  /*5f70*/  HADD2.F32 R83, -RZ, R98.reuse.H0_H0 ;  /* 0x20000062ff537230 */ /* 0x100fe20000004100 */
[----:B------:R-:W-:Y:S01]  /*5f80*/  F2FP.F16.F32.PACK_AB R116, R9, R8 ;  /* 0x000000080974723e */ /* 0x000fe200000000ff */
[----:B------:R-:W-:Y:S02]  /*5f90*/  HADD2.F32 R84, -RZ, R98.H1_H1 ;  /* 0x30000062ff547230 */ /* 0x000fe40000004100 */
[----:B------:R-:W-:Y:S01]  /*5fa0*/  FFMA R15, R81, R82, R15 ;  /* 0x00000052510f7223 */ /* 0x000fe2000000000f */
[C---:B------:R-:W-:Y:S01]  /*5fb0*/  FMUL R12, R78.reuse, R16 ;  /* 0x000000104e0c7220 */ /* 0x040fe20000400000 */
[C---:B------:R-:W-:Y:S01]  /*5fc0*/  FMUL R13, R78.reuse, R17 ;  /* 0x000000114e0d7220 */ /* 0x040fe20000400000 */
[--C-:B------:R-:W-:Y:S02]  /*5fd0*/  HADD2.F32 R82, -RZ, R99.reuse.H0_H0 ;  /* 0x20000063ff527230 */ /* 0x100fe40000004100 */
[C---:B------:R-:W-:Y:S01]  /*5fe0*/  FMUL R14, R78.reuse, R18 ;  /* 0x000000124e0e7220 */ /* 0x040fe20000400000 */
[----:B------:R-:W-:Y:S01]  /*5ff0*/  F2FP.F16.F32.PACK_AB R117, R15, R10 ;  /* 0x0000000a0f75723e */ /* 0x000fe200000000ff */
[C---:B------:R-:W-:Y:S01]  /*6000*/  FFMA R12, R81.reuse, R83, R12 ;  /* 0x00000053510c7223 */ /* 0x040fe2000000000c */
[C---:B------:R-:W-:Y:S01]  /*6010*/  FFMA R13, R81.reuse, R84, R13 ;  /* 0x00000054510d7223 */ /* 0x040fe2000000000d */
[----:B------:R-:W-:Y:S01]  /*6020*/  FFMA R14, R81, R82, R14 ;  /* 0x00000052510e7223 */ /* 0x000fe2000000000e */
[----:B------:R-:W-:Y:S02]  /*6030*/  HADD2.F32 R84, -RZ, R99.H1_H1 ;  /* 0x30000063ff547230 */ /* 0x000fe40000004100 */
[C---:B------:R-:W-:Y:S01]  /*6040*/  FMUL R19, R78.reuse, R19 ;  /* 0x000000134e137220 */ /* 0x040fe20000400000 */
[--C-:B------:R-:W-:Y:S01]  /*6050*/  HADD2.F32 R82, -RZ, R104.reuse.H0_H0 ;  /* 0x20000068ff527230 */ /* 0x100fe20000004100 */
[----:B------:R-:W-:Y:S01]  /*6060*/  F2FP.F16.F32.PACK_AB R118, R13, R12 ;  /* 0x0000000c0d76723e */ /* 0x000fe200000000ff */
[C---:B------:R-:W-:Y:S01]  /*6070*/  FMUL R16, R78.reuse, R20 ;  /* 0x000000144e107220 */ /* 0x040fe20000400000 */
[C---:B------:R-:W-:Y:S01]  /*6080*/  FFMA R19, R81.reuse, R84, R19 ;  /* 0x0000005451137223 */ /* 0x040fe20000000013 */
[----:B------:R-:W-:Y:S02]  /*6090*/  HADD2.F32 R84, -RZ, R104.H1_H1 ;  /* 0x30000068ff547230 */ /* 0x000fe40000004100 */
[C---:B------:R-:W-:Y:S01]  /*60a0*/  FMUL R17, R78.reuse, R21 ;  /* 0x000000154e117220 */ /* 0x040fe20000400000 */
[----:B------:R-:W-:Y:S01]  /*60b0*/  FFMA R16, R81, R82, R16 ;  /* 0x0000005251107223 */ /* 0x000fe20000000010 */
[--C-:B------:R-:W-:Y:S01]  /*60c0*/  HADD2.F32 R82, -RZ, R105.reuse.H0_H0 ;  /* 0x20000069ff527230 */ /* 0x100fe20000004100 */
[----:B------:R-:W-:Y:S01]  /*60d0*/  F2FP.F16.F32.PACK_AB R119, R19, R14 ;  /* 0x0000000e1377723e */ /* 0x000fe200000000ff */
[----:B------:R-:W-:Y:S01]  /*60e0*/  FFMA R17, R81, R84, R17 ;  /* 0x0000005451117223 */ /* 0x000fe20000000011 */
[C---:B------:R-:W-:Y:S01]  /*60f0*/  FMUL R18, R78.reuse, R22 ;  /* 0x000000164e127220 */ /* 0x040fe20000400000 */
[C---:B------:R-:W-:Y:S01]  /*6100*/  FMUL R23, R78.reuse, R23 ;  /* 0x000000174e177220 */ /* 0x040fe20000400000 */
[--C-:B------:R-:W-:Y:S01]  /*6110*/  HADD2.F32 R83, -RZ, R106.reuse.H0_H0 ;  /* 0x2000006aff537230 */ /* 0x100fe20000004100 */
[----:B------:R2:W-:Y:S01]  /*6120*/  STS.128 [R179+0x400], R116 ;  /* 0x00040074b3007388 */ /* 0x0005e20000000c00 */
[----:B------:R-:W-:Y:S01]  /*6130*/  F2FP.F16.F32.PACK_AB R124, R17, R16 ;  /* 0x00000010117c723e */ /* 0x000fe200000000ff */
[C---:B------:R-:W-:Y:S01]  /*6140*/  FFMA R18, R81.reuse, R82, R18 ;  /* 0x0000005251127223 */ /* 0x040fe20000000012 */
[----:B------:R-:W-:Y:S02]  /*6150*/  HADD2.F32 R82, -RZ, R105.H1_H1 ;  /* 0x30000069ff527230 */ /* 0x000fe40000004100 */
[C---:B------:R-:W-:Y:S01]  /*6160*/  FMUL R20, R78.reuse, R24 ;  /* 0x000000184e147220 */ /* 0x040fe20000400000 */
[----:B------:R-:W-:Y:S02]  /*6170*/  HADD2.F32 R84, -RZ, R106.H1_H1 ;  /* 0x3000006aff547230 */ /* 0x000fe40000004100 */
[C---:B------:R-:W-:Y:S01]  /*6180*/  FMUL R21, R78.reuse, R25 ;  /* 0x000000194e157220 */ /* 0x040fe20000400000 */
[C---:B------:R-:W-:Y:S01]  /*6190*/  FMUL R22, R78.reuse, R26 ;  /* 0x0000001a4e167220 */ /* 0x040fe20000400000 */
[C---:B------:R-:W-:Y:S01]  /*61a0*/  FFMA R23, R81.reuse, R82, R23 ;  /* 0x0000005251177223 */ /* 0x040fe20000000017 */
[C---:B------:R-:W-:Y:S01]  /*61b0*/  FFMA R20, R81.reuse, R83, R20 ;  /* 0x0000005351147223 */ /* 0x040fe20000000014 */
[C---:B------:R-:W-:Y:S01]  /*61c0*/  FFMA R21, R81.reuse, R84, R21 ;  /* 0x0000005451157223 */ /* 0x040fe20000000015 */
[----:B------:R-:W-:Y:S01]  /*61d0*/  FFMA R22, R81, R85, R22 ;  /* 0x0000005551167223 */ /* 0x000fe20000000016 */
[C---:B------:R-:W-:Y:S01]  /*61e0*/  FMUL R27, R78.reuse, R27 ;  /* 0x0000001b4e1b7220 */ /* 0x040fe20000400000 */
[--C-:B------:R-:W-:Y:S01]  /*61f0*/  HADD2.F32 R82, -RZ, R112.reuse.H0_H0 ;  /* 0x20000070ff527230 */ /* 0x100fe20000004100 */
[----:B------:R-:W-:Y:S01]  /*6200*/  F2FP.F16.F32.PACK_AB R125, R23, R18 ;  /* 0x00000012177d723e */ /* 0x000fe200000000ff */
[C---:B------:R-:W-:Y:S01]  /*6210*/  FMUL R24, R78.reuse, R28 ;  /* 0x0000001c4e187220 */ /* 0x040fe20000400000 */
[----:B------:R-:W-:Y:S01]  /*6220*/  F2FP.F16.F32.PACK_AB R126, R21, R20 ;  /* 0x00000014157e723e */ /* 0x000fe200000000ff */
[C---:B------:R-:W-:Y:S01]  /*6230*/  FFMA R27, R81.reuse, R86, R27 ;  /* 0x00000056511b7223 */ /* 0x040fe2000000001b */
[----:B------:R-:W-:Y:S02]  /*6240*/  HADD2.F32 R84, -RZ, R112.H1_H1 ;  /* 0x30000070ff547230 */ /* 0x000fe40000004100 */
[----:B------:R-:W-:Y:S01]  /*6250*/  FFMA R24, R81, R82, R24 ;  /* 0x0000005251187223 */ /* 0x000fe20000000018 */
[C---:B------:R-:W-:Y:S01]  /*6260*/  FMUL R25, R78.reuse, R29 ;  /* 0x0000001d4e197220 */ /* 0x040fe20000400000 */
[--C-:B------:R-:W-:Y:S01]  /*6270*/  HADD2.F32 R83, -RZ, R113.reuse.H0_H0 ;  /* 0x20000071ff537230 */ /* 0x100fe20000004100 */
[----:B------:R-:W-:Y:S01]  /*6280*/  F2FP.F16.F32.PACK_AB R127, R27, R22 ;  /* 0x000000161b7f723e */ /* 0x000fe200000000ff */
[C---:B------:R-:W-:Y:S01]  /*6290*/  FMUL R26, R78.reuse, R30 ;  /* 0x0000001e4e1a7220 */ /* 0x040fe20000400000 */
[----:B------:R-:W-:Y:S02]  /*62a0*/  HADD2.F32 R82, -RZ, R113.H1_H1 ;  /* 0x30000071ff527230 */ /* 0x000fe40000004100 */
[C---:B------:R-:W-:Y:S01]  /*62b0*/  FFMA R25, R81.reuse, R84, R25 ;  /* 0x0000005451197223 */ /* 0x040fe20000000019 */
[C---:B------:R-:W-:Y:S01]  /*62c0*/  FMUL R31, R78.reuse, R31 ;  /* 0x0000001f4e1f7220 */ /* 0x040fe20000400000 */
[----:B------:R3:W-:Y:S01]  /*62d0*/  STS.128 [R177+0x400], R124 ;  /* 0x0004007cb1007388 */ /* 0x0007e20000000c00 */
[----:B------:R-:W-:Y:S01]  /*62e0*/  FFMA R26, R81, R83, R26 ;  /* 0x00000053511a7223 */ /* 0x000fe2000000001a */
[--C-:B------:R-:W-:Y:S01]  /*62f0*/  HADD2.F32 R83, -RZ, R114.reuse.H0_H0 ;  /* 0x20000072ff537230 */ /* 0x100fe20000004100 */
[----:B-1----:R-:W-:Y:S01]  /*6300*/  F2FP.F16.F32.PACK_AB R92, R25, R24 ;  /* 0x00000018195c723e */ /* 0x002fe200000000ff */
[----:B------:R-:W-:Y:S01]  /*6310*/  FFMA R31, R81, R82, R31 ;  /* 0x00000052511f7223 */ /* 0x000fe2000000001f */
[C---:B------:R-:W-:Y:S01]  /*6320*/  FMUL R28, R78.reuse, R32 ;  /* 0x000000204e1c7220 */ /* 0x040fe20000400000 */
[----:B------:R-:W-:Y:S02]  /*6330*/  HADD2.F32 R82, -RZ, R114.H1_H1 ;  /* 0x30000072ff527230 */ /* 0x000fe40000004100 */
[C---:B------:R-:W-:Y:S01]  /*6340*/  FMUL R29, R78.reuse, R33 ;  /* 0x000000214e1d7220 */ /* 0x040fe20000400000 */
[--C-:B------:R-:W-:Y:S01]  /*6350*/  HADD2.F32 R85, -RZ, R115.reuse.H0_H0 ;  /* 0x20000073ff557230 */ /* 0x100fe20000004100 */
[----:B------:R-:W-:Y:S01]  /*6360*/  F2FP.F16.F32.PACK_AB R93, R31, R26 ;  /* 0x0000001a1f5d723e */ /* 0x000fe200000000ff */
[C---:B------:R-:W-:Y:S01]  /*6370*/  FFMA R28, R81.reuse, R83, R28 ;  /* 0x00000053511c7223 */ /* 0x040fe2000000001c */
        /* <DEDUP_REMOVED lines=16> */
[----:B------:R-:W-:Y:S01]  /*6480*/  HADD2.F32 R82, -RZ, R121.H1_H1 ;  /* 0x30000079ff527230 */ /* 0x000fe20000004100 */
[----:B------:R1:W-:Y:S01]  /*6490*/  STS.128 [R180+0x400], R92 ;  /* 0x0004005cb4007388 */ /* 0x0003e20000000c00 */
[C---:B------:R-:W-:Y:S01]  /*64a0*/  FMUL R39, R78.reuse, R39 ;  /* 0x000000274e277220 */ /* 0x040fe20000400000 */
[----:B--2---:R-:W-:Y:S01]  /*64b0*/  F2FP.F16.F32.PACK_AB R116, R33, R32 ;  /* 0x000000202174723e */ /* 0x004fe200000000ff */
[C---:B------:R-:W-:Y:S01]  /*64c0*/  FFMA R34, R81.reuse, R83, R34 ;  /* 0x0000005351227223 */ /* 0x040fe20000000022 */
[--C-:B------:R-:W-:Y:S02]  /*64d0*/  HADD2.F32 R83, -RZ, R122.reuse.H0_H0 ;  /* 0x2000007aff537230 */ /* 0x100fe40000004100 */
        /* <DEDUP_REMOVED lines=26> */
[----:B---3--:R-:W-:Y:S01]  /*6680*/  F2FP.F16.F32.PACK_AB R124, R41, R40 ;  /* 0x00000028297c723e */ /* 0x008fe200000000ff */
        /* <DEDUP_REMOVED lines=9> */
[C---:B------:R-:W-:Y:S01]  /*6720*/  FFMA R45, R81.reuse, R84, R45 ;  /* 0x00000054512d7223 */ /* 0x040fe2000000002d */
[C---:B------:R-:W-:Y:S01]  /*6730*/  FMUL R46, R78.reuse, R50 ;  /* 0x000000324e2e7220 */ /* 0x040fe20000400000 */
[----:B------:R-:W-:Y:S02]  /*6740*/  HADD2.F32 R82, -RZ, R131.H1_H1 ;  /* 0x30000083ff527230 */ /* 0x000fe40000004100 */
[C---:B------:R-:W-:Y:S01]  /*6750*/  FMUL R51, R78.reuse, R51 ;  /* 0x000000334e337220 */ /* 0x040fe20000400000 */
[C---:B------:R-:W-:Y:S01]  /*6760*/  FMUL R48, R78.reuse, R52 ;  /* 0x000000344e307220 */ /* 0x040fe20000400000 */
[C---:B------:R-:W-:Y:S01]  /*6770*/  FFMA R46, R81.reuse, R83, R46 ;  /* 0x00000053512e7223 */ /* 0x040fe2000000002e */
[--C-:B------:R-:W-:Y:S02]  /*6780*/  HADD2.F32 R83, -RZ, R136.reuse.H0_H0 ;  /* 0x20000088ff537230 */ /* 0x100fe40000004100 */
[C---:B------:R-:W-:Y:S01]  /*6790*/  FFMA R51, R81.reuse, R82, R51 ;  /* 0x0000005251337223 */ /* 0x040fe20000000033 */
[----:B------:R-:W-:Y:S02]  /*67a0*/  HADD2.F32 R84, -RZ, R136.H1_H1 ;  /* 0x30000088ff547230 */ /* 0x000fe40000004100 */
[C---:B------:R-:W-:Y:S01]  /*67b0*/  FMUL R49, R78.reuse, R53 ;  /* 0x000000354e317220 */ /* 0x040fe20000400000 */
[--C-:B------:R-:W-:Y:S02]  /*67c0*/  HADD2.F32 R85, -RZ, R137.reuse.H0_H0 ;  /* 0x20000089ff557230 */ /* 0x100fe40000004100 */
[C---:B------:R-:W-:Y:S01]  /*67d0*/  FMUL R50, R78.reuse, R54 ;  /* 0x000000364e327220 */ /* 0x040fe20000400000 */
[----:B------:R-:W-:Y:S02]  /*67e0*/  HADD2.F32 R82, -RZ, R137.H1_H1 ;  /* 0x30000089ff527230 */ /* 0x000fe40000004100 */
[C---:B------:R-:W-:Y:S01]  /*67f0*/  FMUL R55, R78.reuse, R55 ;  /* 0x000000374e377220 */ /* 0x040fe20000400000 */
[C---:B------:R-:W-:Y:S01]  /*6800*/  FFMA R48, R81.reuse, R83, R48 ;  /* 0x0000005351307223 */ /* 0x040fe20000000030 */
[C---:B------:R-:W-:Y:S01]  /*6810*/  FFMA R49, R81.reuse, R84, R49 ;  /* 0x0000005451317223 */ /* 0x040fe20000000031 */
[C---:B------:R-:W-:Y:S01]  /*6820*/  FFMA R50, R81.reuse, R85, R50 ;  /* 0x0000005551327223 */ /* 0x040fe20000000032 */
[C---:B------:R-:W-:Y:S01]  /*6830*/  FFMA R55, R81.reuse, R82, R55 ;  /* 0x0000005251377223 */ /* 0x040fe20000000037 */
[--C-:B------:R-:W-:Y:S02]  /*6840*/  HADD2.F32 R83, -RZ, R138.reuse.H0_H0 ;  /* 0x2000008aff537230 */ /* 0x100fe40000004100 */
[C---:B------:R-:W-:Y:S01]  /*6850*/  FMUL R52, R78.reuse, R56 ;  /* 0x000000384e347220 */ /* 0x040fe20000400000 */
        /* <DEDUP_REMOVED lines=9> */
[----:B------:R-:W-:Y:S01]  /*68f0*/  FFMA R59, R81, R84, R59 ;  /* 0x00000054513b7223 */ /* 0x000fe2000000003b */
[--C-:B------:R-:W-:Y:S02]  /*6900*/  HADD2.F32 R82, -RZ, R144.reuse.H0_H0 ;  /* 0x20000090ff527230 */ /* 0x100fe40000004100 */
[C---:B------:R-:W-:Y:S01]  /*6910*/  FMUL R56, R78.reuse, R60 ;  /* 0x0000003c4e387220 */ /* 0x040fe20000400000 */
[----:B------:R-:W-:Y:S02]  /*6920*/  HADD2.F32 R84, -RZ, R144.H1_H1 ;  /* 0x30000090ff547230 */ /* 0x000fe40000004100 */
[C---:B------:R-:W-:Y:S01]  /*6930*/  FMUL R57, R78.reuse, R61 ;  /* 0x0000003d4e397220 */ /* 0x040fe20000400000 */
[--C-:B------:R-:W-:Y:S02]  /*6940*/  HADD2.F32 R83, -RZ, R145.reuse.H0_H0 ;  /* 0x20000091ff537230 */ /* 0x100fe40000004100 */
[C---:B------:R-:W-:Y:S01]  /*6950*/  FMUL R58, R78.reuse, R62 ;  /* 0x0000003e4e3a7220 */ /* 0x040fe20000400000 */
[----:B------:R-:W-:Y:S01]  /*6960*/  F2FP.F16.F32.PACK_AB R126, R45, R44 ;  /* 0x0000002c2d7e723e */ /* 0x000fe200000000ff */
[----:B------:R-:W-:Y:S01]  /*6970*/  FFMA R56, R81, R82, R56 ;  /* 0x0000005251387223 */ /* 0x000fe20000000038 */
[----:B------:R-:W-:Y:S01]  /*6980*/  F2FP.F16.F32.PACK_AB R127, R51, R46 ;  /* 0x0000002e337f723e */ /* 0x000fe200000000ff */
[C---:B------:R-:W-:Y:S01]  /*6990*/  FFMA R57, R81.reuse, R84, R57 ;  /* 0x0000005451397223 */ /* 0x040fe20000000039 */
[C---:B------:R-:W-:Y:S01]  /*69a0*/  FFMA R58, R81.reuse, R83, R58 ;  /* 0x00000053513a7223 */ /* 0x040fe2000000003a */
[----:B------:R-:W-:Y:S02]  /*69b0*/  HADD2.F32 R82, -RZ, R145.H1_H1 ;  /* 0x30000091ff527230 */ /* 0x000fe40000004100 */
[C---:B------:R-:W-:Y:S01]  /*69c0*/  FMUL R63, R78.reuse, R63 ;  /* 0x0000003f4e3f7220 */ /* 0x040fe20000400000 */
[----:B------:R1:W-:Y:S01]  /*69d0*/  STS.128 [R182+0x400], R124 ;  /* 0x0004007cb6007388 */ /* 0x0003e20000000c00 */
[--C-:B------:R-:W-:Y:S02]  /*69e0*/  HADD2.F32 R83, -RZ, R146.reuse.H0_H0 ;  /* 0x20000092ff537230 */ /* 0x100fe40000004100 */
[C---:B------:R-:W-:Y:S01]  /*69f0*/  FMUL R60, R78.reuse, R64 ;  /* 0x000000404e3c7220 */ /* 0x040fe20000400000 */
[----:B------:R-:W-:Y:S02]  /*6a00*/  HADD2.F32 R84, -RZ, R146.H1_H1 ;  /* 0x30000092ff547230 */ /* 0x000fe40000004100 */
[C---:B------:R-:W-:Y:S01]  /*6a10*/  FMUL R61, R78.reuse, R65 ;  /* 0x000000414e3d7220 */ /* 0x040fe20000400000 */
[--C-:B------:R-:W-:Y:S02]  /*6a20*/  HADD2.F32 R85, -RZ, R147.reuse.H0_H0 ;  /* 0x20000093ff557230 */ /* 0x100fe40000004100 */
[C---:B------:R-:W-:Y:S01]  /*6a30*/  FMUL R62, R78.reuse, R66 ;  /* 0x000000424e3e7220 */ /* 0x040fe20000400000 */
[----:B------:R-:W-:Y:S02]  /*6a40*/  HADD2.F32 R86, -RZ, R147.H1_H1 ;  /* 0x30000093ff567230 */ /* 0x000fe40000004100 */
[----:B------:R-:W-:Y:S01]  /*6a50*/  FFMA R63, R81, R82, R63 ;  /* 0x00000052513f7223 */ /* 0x000fe2000000003f */
[----:B------:R-:W-:Y:S01]  /*6a60*/  FMUL R67, R78, R67 ;  /* 0x000000434e437220 */ /* 0x000fe20000400000 */
[----:B------:R-:W-:Y:S01]  /*6a70*/  F2FP.F16.F32.PACK_AB R132, R49, R48 ;  /* 0x000000303184723e */ /* 0x000fe200000000ff */
[----:B------:R-:W-:Y:S01]  /*6a80*/  FFMA R60, R81, R83, R60 ;  /* 0x00000053513c7223 */ /* 0x000fe2000000003c */
[----:B------:R-:W-:Y:S01]  /*6a90*/  F2FP.F16.F32.PACK_AB R133, R55, R50 ;  /* 0x000000323785723e */ /* 0x000fe200000000ff */
[----:B------:R-:W-:Y:S01]  /*6aa0*/  FFMA R61, R81, R84, R61 ;  /* 0x00000054513d7223 */ /* 0x000fe2000000003d */
[----:B------:R-:W-:Y:S01]  /*6ab0*/  F2FP.F16.F32.PACK_AB R134, R53, R52 ;  /* 0x000000343586723e */ /* 0x000fe200000000ff */
[----:B------:R-:W-:Y:S01]  /*6ac0*/  FFMA R62, R81, R85, R62 ;  /* 0x00000055513e7223 */ /* 0x000fe2000000003e */
[----:B------:R-:W-:Y:S01]  /*6ad0*/  F2FP.F16.F32.PACK_AB R135, R59, R54 ;  /* 0x000000363b87723e */ /* 0x000fe200000000ff */
[----:B------:R-:W-:Y:S01]  /*6ae0*/  FFMA R67, R81, R86, R67 ;  /* 0x0000005651437223 */ /* 0x000fe20000000043 */
[----:B------:R-:W-:Y:S02]  /*6af0*/  F2FP.F16.F32.PACK_AB R140, R57, R56 ;  /* 0x00000038398c723e */ /* 0x000fe400000000ff */
[----:B------:R-:W-:Y:S01]  /*6b00*/  F2FP.F16.F32.PACK_AB R141, R63, R58 ;  /* 0x0000003a3f8d723e */ /* 0x000fe200000000ff */
[----:B------:R1:W-:Y:S01]  /*6b10*/  STS.128 [R174+0x400], R132 ;  /* 0x00040084ae007388 */ /* 0x0003e20000000c00 */
[----:B------:R-:W-:Y:S02]  /*6b20*/  F2FP.F16.F32.PACK_AB R142, R61, R60 ;  /* 0x0000003c3d8e723e */ /* 0x000fe400000000ff */
[----:B------:R-:W-:Y:S05]  /*6b30*/  F2FP.F16.F32.PACK_AB R143, R67, R62 ;  /* 0x0000003e438f723e */ /* 0x000fea00000000ff */
[----:B------:R1:W-:Y:S01]  /*6b40*/  STS.128 [R181+0x400], R140 ;  /* 0x0004008cb5007388 */ /* 0x0003e20000000c00 */
[----:B------:R-:W-:Y:S01]  /*6b50*/  @!PT LDS RZ, [RZ] ;  /* 0x00000000fffff984 */ /* 0x000fe20000000800 */
[----:B------:R-:W-:Y:S01]  /*6b60*/  @!PT LDS RZ, [RZ] ;  /* 0x00000000fffff984 */ /* 0x000fe20000000800 */
[----:B------:R-:W-:Y:S01]  /*6b70*/  @!PT LDS RZ, [RZ] ;  /* 0x00000000fffff984 */ /* 0x000fe20000000800 */
[----:B------:R-:W-:Y:S01]  /*6b80*/  @!PT LDS RZ, [RZ] ;  /* 0x00000000fffff984 */ /* 0x000fe20000000800 */
[----:B------:R2:W-:Y:S07]  /*6b90*/  MEMBAR.ALL.CTA ;  /* 0x0000000000007992 */ /* 0x0005ee0000008000 */
[----:B--2---:R-:W2:Y:S02]  /*6ba0*/  FENCE.VIEW.ASYNC.S ;  /* 0x00000000000073c6 */ /* 0x004ea40000000000 */
[----:B--2---:R-:W-:Y:S06]  /*6bb0*/  BAR.SYNC.DEFER_BLOCKING 0x1, 0x80 ;  /* 0x0042000000007b1d */ /* 0x004fec0000010000 */
[----:B------:R-:W-:Y:S05]  /*6bc0*/  @P0 BRA `(.L_x_98) ;  /* 0x0000000000280947 */ /* 0x000fea0003800000 */
[----:B------:R-:W-:Y:S02]  /*6bd0*/  UIADD3 UR4, UPT, UPT, UR48, 0x400, URZ ;  /* 0x0000040030047890 */ /* 0x000fe4000fffe0ff */
[----:B------:R-:W-:Y:S01]  /*6be0*/  UIADD3 UR6, UP0, UPT, UR52, 0x680, URZ ;  /* 0x0000068034067890 */ /* 0x000fe2000ff1e0ff */
[----:B------:R-:W-:Y:S03]  /*6bf0*/  UMOV UR43, UR36 ;  /* 0x00000024002b7c82 */ /* 0x000fe60008000000 */
[----:B------:R-:W-:Y:S01]  /*6c00*/  MOV R163, UR4 ;  /* 0x0000000400a37c02 */ /* 0x000fe20008000f00 */
[----:B------:R-:W-:Y:S03]  /*6c10*/  UIADD3.X UR7, UPT, UPT, URZ, UR53, URZ, UP0, !UPT ;  /* 0x00000035ff077290 */ /* 0x000fe600087fe4ff */
[----:B------:R-:W-:Y:S11]  /*6c20*/  R2UR UR40, R163 ;  /* 0x00000000a32872ca */ /* 0x000ff600000e0000 */
[----:B------:R-:W-:Y:S02]  /*6c30*/  @!UPT UIADD3 URZ, UPT, UPT, URZ, URZ, URZ ;  /* 0x000000fffffff290 */ /* 0x000fe4000fffe0ff */
[----:B------:R2:W-:Y:S01]  /*6c40*/  UTMASTG.3D [UR40], [UR6] ;  /* 0x00000028060073b5 */ /* 0x0005e20008010000 */
[----:B------:R0:W-:Y:S01]  /*6c50*/  UTMACMDFLUSH ;  /* 0x00000000000079b7 */ /* 0x0001e20000000000 */
[----:B--2---:R-:W-:Y:S04]  /*6c60*/  DEPBAR.LE SB0, 0x1 ;  /* 0x000080400000791a */ /* 0x004fe80000000000 */
.L_x_98:
[----:B------:R-:W-:Y:S05]  /*6c70*/  BSYNC.RECONVERGENT B0 ;  /* 0x0000000000007941 */ /* 0x000fea0003800200 */
.L_x_97:
[----:B------:R-:W-:Y:S01]  /*6c80*/  BAR.SYNC.DEFER_BLOCKING 0x1, 0x80 ;  /* 0x0042000000007b1d */ /* 0x000fe20000010000 */
[----:B------:R-:W-:Y:S01]  /*6c90*/  ISETP.NE.AND P1, PT, R176, RZ, PT ;  /* 0x000000ffb000720c */ /* 0x000fe20003f25270 */
[----:B------:R-:W-:Y:S01]  /*6ca0*/  UISETP.NE.AND UP0, UPT, UR49, URZ, UPT ;  /* 0x000000ff3100728c */ /* 0x000fe2000bf05270 */
[----:B------:R-:W-:Y:S11]  /*6cb0*/  LEA R3, R101, UR48, 0x3 ;  /* 0x0000003065037c11 */ /* 0x000ff6000f8e18ff */
[----:B------:R-:W-:Y:S01]  /*6cc0*/  @P1 SHF.L.U32 R2, R167, 0x1f, RZ ;  /* 0x0000001fa7021819 */ /* 0x000fe200000006ff */
[----:B------:R-:W-:Y:S06]  /*6cd0*/  BRA.U !UP0, `(.L_x_99) ;  /* 0x0000000108247547 */ /* 0x000fec000b800000 */
[----:B------:R-:W-:Y:S01]  /*6ce0*/  IMAD.U32 R5, RZ, RZ, UR51 ;  /* 0x00000033ff057e24 */ /* 0x000fe2000f8e00ff */
[----:B------:R-:W-:Y:S01]  /*6cf0*/  MOV R0, UR37 ;  /* 0x0000002500007c02 */ /* 0x000fe20008000f00 */
[----:B------:R-:W-:Y:S03]  /*6d00*/  UIADD3 UR51, UPT, UPT, UR51, 0x1, URZ ;  /* 0x0000000133337890 */ /* 0x000fe6000fffe0ff */
[----:B------:R-:W-:Y:S01]  /*6d10*/  @P1 LEA R5, R5, UR48, 0x3 ;  /* 0x0000003005051c11 */ /* 0x000fe2000f8e18ff */
[----:B------:R-:W-:Y:S04]  /*6d20*/  UISETP.NE.AND UP0, UPT, UR51, 0x4, UPT ;  /* 0x000000043300788c */ /* 0x000fe8000bf05270 */
[----:B------:R-:W-:Y:S01]  /*6d30*/  @P1 VIADD R5, R5, 0x70 ;  /* 0x0000007005051836 */ /* 0x000fe20000000000 */
[----:B------:R-:W-:Y:S04]  /*6d40*/  USEL UR51, UR51, URZ, UP0 ;  /* 0x000000ff33337287 */ /* 0x000fe80008000000 */
[----:B------:R-:W-:Y:S04]  /*6d50*/  @P1 PRMT R0, R0, 0x654, R5 ;  /* 0x0000065400001816 */ /* 0x000fe80000000005 */
[----:B------:R2:W-:Y:S04]  /*6d60*/  @P1 SYNCS.ARRIVE.TRANS64.RED.A1T0 RZ, [R0+URZ], RZ ;  /* 0x000000ff00ff19a7 */ /* 0x0005e800081004ff */
.L_x_99:
[----:B------:R-:W3:Y:S01]  /*6d70*/  @P1 SYNCS.PHASECHK.TRANS64.TRYWAIT P0, [R3+URZ+0x50], R2 ;  /* 0x00005002030015a7 */ /* 0x000ee200080011ff */
[----:B------:R-:W-:Y:S01]  /*6d80*/  BSSY B1, `(.L_x_100) ;  /* 0x000001f000017945 */ /* 0x000fe20003800000 */
[----:B---3--:R-:W-:Y:S03]  /*6d90*/  @P1 SEL R103, RZ, 0x1, !P0 ;  /* 0x00000001ff671807 */ /* 0x008fe60004000000 */
[----:B------:R-:W-:Y:S05]  /*6da0*/  @!P1 BRA `(.L_x_101) ;  /* 0x0000000000709947 */ /* 0x000fea0003800000 */
[----:B------:R-:W-:Y:S01]  /*6db0*/  ISETP.NE.AND P1, PT, R108, RZ, PT ;  /* 0x000000ff6c00720c */ /* 0x000fe20003f25270 */
[----:B------:R-:W-:Y:S01]  /*6dc0*/  BSSY B0, `(.L_x_102) ;  /* 0x000000b000007945 */ /* 0x000fe20003800000 */
[----:B------:R-:W-:Y:S11]  /*6dd0*/  ISETP.NE.AND P0, PT, R103, RZ, PT ;  /* 0x000000ff6700720c */ /* 0x000ff60003f05270 */
[----:B------:R-:W-:Y:S05]  /*6de0*/  @P1 IMAD R4, R101, 0x4000, R178 ;  /* 0x0000400065041824 */ /* 0x000fea00078e02b2 */
[----:B------:R-:W-:Y:S04]  /*6df0*/  @P1 IADD3 R9, PT, PT, R4, UR48, RZ ;  /* 0x0000003004091c10 */ /* 0x000fe8000fffe0ff */
[----:B------:R-:W-:Y:S01]  /*6e00*/  @P1 IADD3 R7, PT, PT, R102, R9, RZ ;  /* 0x0000000966071210 */ /* 0x000fe20007ffe0ff */
[--C-:B------:R-:W-:Y:S02]  /*6e10*/  @P1 IMAD.IADD R5, R100, 0x1, R9.reuse ;  /* 0x0000000164051824 */ /* 0x100fe400078e0209 */
[----:B------:R-:W-:Y:S01]  /*6e20*/  @P1 IMAD.IADD R2, R110, 0x1, R9 ;  /* 0x000000016e021824 */ /* 0x000fe200078e0209 */
[----:B------:R-:W-:Y:S06]  /*6e30*/  @P0 BRA `(.L_x_103) ;  /* 0x00000000000c0947 */ /* 0x000fec0003800000 */
[----:B--2---:R-:W-:Y:S04]  /*6e40*/  SHF.L.U32 R0, R167, 0x1f, RZ ;  /* 0x0000001fa7007819 */ /* 0x004fe800000006ff */
[----:B------:R-:W2:Y:S02]  /*6e50*/  SYNCS.PHASECHK.TRANS64.TRYWAIT P0, [R3+URZ+0x50], R0 ;  /* 0x00005000030075a7 */ /* 0x000ea400080011ff */
[----:B--2---:R-:W-:Y:S05]  /*6e60*/  @!P0 BRA `(.L_x_104) ;  /* 0x0000004800248947 */ /* 0x004fea0003800000 */
.L_x_103:
[----:B------:R-:W-:Y:S05]  /*6e70*/  BSYNC B0 ;  /* 0x0000000000007941 */ /* 0x000fea0003800000 */
.L_x_102:
[----:B------:R-:W-:Y:S01]  /*6e80*/  ISETP.NE.AND P0, PT, R108, RZ, PT ;  /* 0x000000ff6c00720c */ /* 0x000fe20003f05270 */
[----:B------:R-:W-:Y:S11]  /*6e90*/  VIADD R101, R101, 0x1 ;  /* 0x0000000165657836 */ /* 0x000ff60000000000 */
[----:B------:R-:W-:Y:S01]  /*6ea0*/  @!UPT UIADD3 URZ, UPT, UPT, URZ, URZ, URZ ;  /* 0x000000fffffff290 */ /* 0x000fe2000fffe0ff */
[----:B------:R3:W4:Y:S01]  /*6eb0*/  @P0 LDS.128 R88, [R4+UR48+0x400] ;  /* 0x0004003004580984 */ /* 0x0007220008000c00 */
[--C-:B--2---:R-:W-:Y:S01]  /*6ec0*/  @P0 IMAD.IADD R3, R102, 0x1, R5.reuse ;  /* 0x0000000166030824 */ /* 0x104fe200078e0205 */
[C---:B------:R-:W-:Y:S01]  /*6ed0*/  @P0 IADD3 R0, PT, PT, R110.reuse, R7, RZ ;  /* 0x000000076e000210 */ /* 0x040fe20007ffe0ff */
[C---:B------:R-:W-:Y:S01]  /*6ee0*/  @P0 IMAD.IADD R6, R110.reuse, 0x1, R5 ;  /* 0x000000016e060824 */ /* 0x040fe200078e0205 */
[----:B------:R3:W2:Y:S02]  /*6ef0*/  @P0 LDS.128 R96, [R2+0x400] ;  /* 0x0004000002600984 */ /* 0x0006a40000000c00 */
[----:B------:R-:W-:Y:S02]  /*6f00*/  @P0 IADD3 R8, PT, PT, R110, R3, RZ ;  /* 0x000000036e080210 */ /* 0x000fe40007ffe0ff */
[----:B------:R3:W1:Y:S04]  /*6f10*/  @P0 LDS.128 R104, [R7+0x400] ;  /* 0x0004000007680984 */ /* 0x0006680000000c00 */
[----:B------:R3:W1:Y:S04]  /*6f20*/  @P0 LDS.128 R112, [R0+0x400] ;  /* 0x0004000000700984 */ /* 0x0006680000000c00 */
[----:B------:R3:W1:Y:S04]  /*6f30*/  @P0 LDS.128 R120, [R5+0x400] ;  /* 0x0004000005780984 */ /* 0x0006680000000c00 */
[----:B------:R3:W1:Y:S04]  /*6f40*/  @P0 LDS.128 R128, [R6+0x400] ;  /* 0x0004000006800984 */ /* 0x0006680000000c00 */
[----:B------:R3:W1:Y:S04]  /*6f50*/  @P0 LDS.128 R136, [R3+0x400] ;  /* 0x0004000003880984 */ /* 0x0006680000000c00 */
[----:B------:R3:W1:Y:S02]  /*6f60*/  @P0 LDS.128 R144, [R8+0x400] ;  /* 0x0004000008900984 */ /* 0x0006640000000c00 */
.L_x_101:
[----:B------:R-:W-:Y:S05]  /*6f70*/  BSYNC B1 ;  /* 0x0000000000017941 */ /* 0x000fea0003800000 */
.L_x_100:
[----:B---3--:R-:W-:Y:S05]  /*6f80*/  VIADD R3, R80, 0x40 ;  /* 0x0000004050037836 */ /* 0x008fea0000000000 */
[----:B------:R-:W-:Y:S04]  /*6f90*/  SHF.R.U32.HI R3, RZ, 0x15, R3 ;  /* 0x00000015ff037819 */ /* 0x000fe80000011603 */
[----:B------:R-:W-:Y:S11]  /*6fa0*/  LOP3.LUT P0, RZ, R3, 0x3, R162, 0x48, !PT ;  /* 0x0000000303ff7812 */ /* 0x000ff600078048a2 */
[----:B------:R-:W-:Y:S02]  /*6fb0*/  @!UPT UIADD3 URZ, UPT, UPT, URZ, URZ, URZ ;  /* 0x000000fffffff290 */ /* 0x000fe4000fffe0ff */
[----:B------:R-:W-:Y:S05]  /*6fc0*/  @!P0 BRA `(.L_x_105) ;  /* 0x0000000000408947 */ /* 0x000fea0003800000 */
[----:B------:R-:W3:Y:S01]  /*6fd0*/  LDCU.64 UR8, c[0x4][0x70] ;  /* 0x01000e00ff0877ac */ /* 0x000ee20008000a00 */
[----:B------:R-:W-:Y:S01]  /*6fe0*/  MOV R3, 0x0 ;  /* 0x0000000000037802 */ /* 0x000fe20000000f00 */
[----:B------:R-:W-:Y:S02]  /*6ff0*/  HFMA2 R12, -RZ, RZ, 0, 5.9604644775390625e-08 ;  /* 0x00000001ff0c7431 */ /* 0x000fe400000001ff */
[----:B------:R-:W-:Y:S02]  /*7000*/  IMAD.MOV.U32 R8, RZ, RZ, 0x192 ;  /* 0x00000192ff087424 */ /* 0x000fe400078e00ff */
[----:B------:R-:W-:Y:S01]  /*7010*/  IMAD.MOV.U32 R13, RZ, RZ, RZ ;  /* 0x000000ffff0d7224 */ /* 0x000fe200078e00ff */
[----:B------:R-:W5:Y:S01]  /*7020*/  LDCU.64 UR6, c[0x4][0x78] ;  /* 0x01000f00ff0677ac */ /* 0x000f620008000a00 */
[----:B------:R-:W1:Y:S01]  /*7030*/  LDC.64 R2, c[0x4][R3] ;  /* 0x0100000003027b82 */ /* 0x000e620000000a00 */
[----:B------:R-:W2:Y:S01]  /*7040*/  LDCU.64 UR4, c[0x4][0x10] ;  /* 0x01000200ff0477ac */ /* 0x000ea20008000a00 */
[----:B---3--:R-:W-:Y:S01]  /*7050*/  MOV R5, UR9 ;  /* 0x0000000900057c02 */ /* 0x008fe20008000f00 */
[----:B------:R-:W-:Y:S01]  /*7060*/  IMAD.U32 R4, RZ, RZ, UR8 ;  /* 0x00000008ff047e24 */ /* 0x000fe2000f8e00ff */
[----:B-----5:R-:W-:Y:S01]  /*7070*/  MOV R7, UR7 ;  /* 0x0000000700077c02 */ /* 0x020fe20008000f00 */
[----:B------:R-:W-:Y:S01]  /*7080*/  IMAD.U32 R6, RZ, RZ, UR6 ;  /* 0x00000006ff067e24 */ /* 0x000fe2000f8e00ff */
[----:B--2---:R-:W-:Y:S01]  /*7090*/  MOV R11, UR5 ;  /* 0x00000005000b7c02 */ /* 0x004fe20008000f00 */
[----:B------:R-:W-:Y:S02]  /*70a0*/  IMAD.U32 R10, RZ, RZ, UR4 ;  /* 0x00000004ff0a7e24 */ /* 0x000fe4000f8e00ff */
[----:B------:R-:W-:Y:S07]  /*70b0*/  LEPC R20, `(.L_x_105) ;  /* 0x000000001014794e */ /* 0x000fee0000000000 */
[----:B-1--4-:R-:W-:Y:S05]  /*70c0*/  CALL.ABS.NOINC R2 ;  /* 0x0000000002007343 */ /* 0x012fea0003c00000 */
.L_x_105:
[----:B------:R-:W-:Y:S05]  /*70d0*/  WARPSYNC.ALL ;  /* 0x0000000000007948 */ /* 0x000fea0003800000 */
[----:B------:R-:W-:Y:S01]  /*70e0*/  R2UR UR4, R80 ;  /* 0x00000000500472ca */ /* 0x000fe200000e0000 */
[--C-:B----4-:R-:W-:Y:S01]  /*70f0*/  HADD2.F32 R82, -RZ, R88.reuse.H0_H0 ;  /* 0x20000058ff527230 */ /* 0x110fe20000004100 */
[----:B------:R-:W-:Y:S01]  /*7100*/  ISETP.NE.AND P6, PT, R176, RZ, PT ;  /* 0x000000ffb000720c */ /* 0x000fe20003fc5270 */
[----:B------:R-:W-:Y:S01]  /*7110*/  HADD2.F32 R83, -RZ, R88.H1_H1 ;  /* 0x30000058ff537230 */ /* 0x000fe20000004100 */
[----:B--2---:R-:W-:Y:S01]  /*7120*/  MOV R0, UR51 ;  /* 0x0000003300007c02 */ /* 0x004fe20008000f00 */
[--C-:B------:R-:W-:Y:S01]  /*7130*/  HADD2.F32 R84, -RZ, R89.reuse.H0_H0 ;  /* 0x20000059ff547230 */ /* 0x100fe20000004100 */
[----:B------:R-:W-:Y:S01]  /*7140*/  MOV R85, UR37 ;  /* 0x0000002500557c02 */ /* 0x000fe20008000f00 */
[----:B------:R-:W-:Y:S01]  /*7150*/  HADD2.F32 R86, -RZ, R89.H1_H1 ;  /* 0x30000059ff567230 */ /* 0x000fe20000004100 */
[----:B------:R-:W-:Y:S01]  /*7160*/  ISETP.NE.AND P0, PT, R170, RZ, PT ;  /* 0x000000ffaa00720c */ /* 0x000fe20003f05270 */
[----:B------:R-:W-:Y:S04]  /*7170*/  BSSY.RECONVERGENT B0, `(.L_x_106) ;  /* 0x00000fc000007945 */ /* 0x000fe80003800200 */
[----:B------:R-:W2:Y:S02]  /*7180*/  LDTM.x64 R4, tmem[UR4+0x40] ;  /* 0x00004004000479ee */ /* 0x000ea40008340000 */
[----:B------:R-:W-:Y:S04]  /*7190*/  @P6 LEA R0, R0, UR48, 0x3 ;  /* 0x0000003000006c11 */ /* 0x000fe8000f8e18ff */
[----:B------:R-:W-:Y:S04]  /*71a0*/  @P6 IADD3 R0, PT, PT, R0, 0x70, RZ ;  /* 0x0000007000006810 */ /* 0x000fe80007ffe0ff */
[----:B------:R-:W-:Y:S01]  /*71b0*/  @P6 PRMT R85, R85, 0x654, R0 ;  /* 0x0000065455556816 */ /* 0x000fe20000000000 */
[C---:B--2---:R-:W-:Y:S01]  /*71c0*/  FMUL R0, R78.reuse, R4 ;  /* 0x000000044e007220 */ /* 0x044fe20000400000 */
[C---:B------:R-:W-:Y:S01]  /*71d0*/  FMUL R2, R78.reuse, R5 ;  /* 0x000000054e027220 */ /* 0x040fe20000400000 */
[C---:B------:R-:W-:Y:S01]  /*71e0*/  FMUL R3, R78.reuse, R6 ;  /* 0x000000064e037220 */ /* 0x040fe20000400000 */
[C---:B------:R-:W-:Y:S01]  /*71f0*/  FMUL R7, R78.reuse, R7 ;  /* 0x000000074e077220 */ /* 0x040fe20000400000 */
[C---:B------:R-:W-:Y:S01]  /*7200*/  FFMA R0, R81.reuse, R82, R0 ;  /* 0x0000005251007223 */ /* 0x040fe20000000000 */
[C---:B------:R-:W-:Y:S01]  /*7210*/  FFMA R2, R81.reuse, R83, R2 ;  /* 0x0000005351027223 */ /* 0x040fe20000000002 */
[--C-:B------:R-:W-:Y:S02]  /*7220*/  HADD2.F32 R83, -RZ, R90.reuse.H0_H0 ;  /* 0x2000005aff537230 */ /* 0x100fe40000004100 */
[C---:B------:R-:W-:Y:S01]  /*7230*/  FFMA R3, R81.reuse, R84, R3 ;  /* 0x0000005451037223 */ /* 0x040fe20000000003 */
[----:B------:R-:W-:Y:S01]  /*7240*/  FFMA R7, R81, R86, R7 ;  /* 0x0000005651077223 */ /* 0x000fe20000000007 */
[----:B------:R-:W-:Y:S01]  /*7250*/  FMUL R4, R78, R8 ;  /* 0x000000084e047220 */ /* 0x000fe20000400000 */
[----:B-1----:R-:W-:Y:S01]  /*7260*/  F2FP.F16.F32.PACK_AB R92, R2, R0 ;  /* 0x00000000025c723e */ /* 0x002fe200000000ff */
[----:B------:R-:W-:Y:S02]  /*7270*/  HADD2.F32 R82, -RZ, R90.H1_H1 ;  /* 0x3000005aff527230 */ /* 0x000fe40000004100 */
[C---:B------:R-:W-:Y:S01]  /*7280*/  FMUL R5, R78.reuse, R9 ;  /* 0x000000094e057220 */ /* 0x040fe20000400000 */
[----:B------:R-:W-:Y:S01]  /*7290*/  F2FP.F16.F32.PACK_AB R93, R7, R3 ;  /* 0x00000003075d723e */ /* 0x000fe200000000ff */
        /* <DEDUP_REMOVED lines=19> */
[----:B------:R1:W-:Y:S01]  /*73d0*/  STS.128 [R178+UR48+0x4400], R92 ;  /* 0x0044005cb2007988 */ /* 0x0003e20008000c30 */
        /* <DEDUP_REMOVED lines=8> */
[C---:B------:R-:W-:Y:S01]  /*7460*/  FMUL R14, R78.reuse, R18 ;  /* 0x000000124e0e7220 */ /* 0x040fe20000400000 */
[----:B------:R-:W-:Y:S01]  /*7470*/  F2FP.F16.F32.PACK_AB R117, R15, R10 ;  /* 0x0000000a0f75723e */ /* 0x000fe200000000ff */
[C---:B------:R-:W-:Y:S01]  /*7480*/  FFMA R12, R81.reuse, R3, R12 ;  /* 0x00000003510c7223 */ /* 0x040fe2000000000c */
[--C-:B------:R-:W-:Y:S02]  /*7490*/  HADD2.F32 R3, -RZ, R99.reuse.H0_H0 ;  /* 0x20000063ff037230 */ /* 0x100fe40000004100 */
[C---:B------:R-:W-:Y:S01]  /*74a0*/  FFMA R13, R81.reuse, R0, R13 ;  /* 0x00000000510d7223 */ /* 0x040fe2000000000d */
[----:B------:R-:W-:Y:S02]  /*74b0*/  HADD2.F32 R2, -RZ, R99.H1_H1 ;  /* 0x30000063ff027230 */ /* 0x000fe40000004100 */
[C---:B------:R-:W-:Y:S01]  /*74c0*/  FMUL R19, R78.reuse, R19 ;  /* 0x000000134e137220 */ /* 0x040fe20000400000 */
[--C-:B------:R-:W-:Y:S02]  /*74d0*/  HADD2.F32 R83, -RZ, R104.reuse.H0_H0 ;  /* 0x20000068ff537230 */ /* 0x100fe40000004100 */
[----:B------:R-:W-:Y:S01]  /*74e0*/  FFMA R14, R81, R3, R14 ;  /* 0x00000003510e7223 */ /* 0x000fe2000000000e */
[----:B------:R-:W-:Y:S01]  /*74f0*/  F2FP.F16.F32.PACK_AB R118, R13, R12 ;  /* 0x0000000c0d76723e */ /* 0x000fe200000000ff */
        /* <DEDUP_REMOVED lines=38> */
[C---:B------:R-:W-:Y:S01]  /*7760*/  FMUL R31, R78.reuse, R31 ;  /* 0x0000001f4e1f7220 */ /* 0x040fe20000400000 */
[----:B------:R3:W-:Y:S01]  /*7770*/  STS.128 [R177+0x4400], R124 ;  /* 0x0044007cb1007388 */ /* 0x0007e20000000c00 */
[--C-:B------:R-:W-:Y:S02]  /*7780*/  HADD2.F32 R3, -RZ, R114.reuse.H0_H0 ;  /* 0x20000072ff037230 */ /* 0x100fe40000004100 */
[----:B------:R-:W-:Y:S01]  /*7790*/  FFMA R26, R81, R0, R26 ;  /* 0x00000000511a7223 */ /* 0x000fe2000000001a */
[----:B------:R-:W-:Y:S01]  /*77a0*/  HADD2.F32 R0, -RZ, R113.H1_H1 ;  /* 0x30000071ff007230 */ /* 0x000fe20000004100 */
[----:B------:R-:W-:Y:S01]  /*77b0*/  F2FP.F16.F32.PACK_AB R132, R25, R24 ;  /* 0x000000181984723e */ /* 0x000fe200000000ff */
[C---:B------:R-:W-:Y:S01]  /*77c0*/  FMUL R28, R78.reuse, R32 ;  /* 0x000000204e1c7220 */ /* 0x040fe20000400000 */
[----:B------:R-:W-:Y:S02]  /*77d0*/  HADD2.F32 R2, -RZ, R114.H1_H1 ;  /* 0x30000072ff027230 */ /* 0x000fe40000004100 */
[C---:B------:R-:W-:Y:S01]  /*77e0*/  FMUL R29, R78.reuse, R33 ;  /* 0x000000214e1d7220 */ /* 0x040fe20000400000 */
[--C-:B------:R-:W-:Y:S02]  /*77f0*/  HADD2.F32 R83, -RZ, R115.reuse.H0_H0 ;  /* 0x20000073ff537230 */ /* 0x100fe40000004100 */
[C---:B------:R-:W-:Y:S01]  /*7800*/  FFMA R31, R81.reuse, R0, R31 ;  /* 0x00000000511f7223 */ /* 0x040fe2000000001f */
[C---:B------:R-:W-:Y:S01]  /*7810*/  FFMA R28, R81.reuse, R3, R28 ;  /* 0x00000003511c7223 */ /* 0x040fe2000000001c */
[----:B------:R-:W-:Y:S01]  /*7820*/  FFMA R29, R81, R2, R29 ;  /* 0x00000002511d7223 */ /* 0x000fe2000000001d */
[C---:B------:R-:W-:Y:S01]  /*7830*/  FMUL R30, R78.reuse, R34 ;  /* 0x000000224e1e7220 */ /* 0x040fe20000400000 */
[----:B------:R-:W-:Y:S01]  /*7840*/  HADD2.F32 R82, -RZ, R115.H1_H1 ;  /* 0x30000073ff527230 */ /* 0x000fe20000004100 */
[----:B------:R-:W-:Y:S01]  /*7850*/  F2FP.F16.F32.PACK_AB R133, R31, R26 ;  /* 0x0000001a1f85723e */ /* 0x000fe200000000ff */
        /* <DEDUP_REMOVED lines=16> */
[----:B-1----:R-:W-:Y:S01]  /*7960*/  F2FP.F16.F32.PACK_AB R92, R33, R32 ;  /* 0x00000020215c723e */ /* 0x002fe200000000ff */
        /* <DEDUP_REMOVED lines=42> */
[--C-:B------:R-:W-:Y:S02]  /*7c10*/  HADD2.F32 R3, -RZ, R136.reuse.H0_H0 ;  /* 0x20000088ff037230 */ /* 0x100fe40000004100 */
[C---:B------:R-:W-:Y:S01]  /*7c20*/  FFMA R46, R81.reuse, R83, R46 ;  /* 0x00000053512e7223 */ /* 0x040fe2000000002e */
[C---:B------:R-:W-:Y:S01]  /*7c30*/  FMUL R48, R78.reuse, R52 ;  /* 0x000000344e307220 */ /* 0x040fe20000400000 */
        /* <DEDUP_REMOVED lines=17> */
[C---:B------:R-:W-:Y:S01]  /*7d50*/  FFMA R52, R81.reuse, R0, R52 ;  /* 0x0000000051347223 */ /* 0x040fe20000000034 */
[C---:B------:R-:W-:Y:S01]  /*7d60*/  FFMA R53, R81.reuse, R2, R53 ;  /* 0x0000000251357223 */ /* 0x040fe20000000035 */
[----:B------:R-:W-:Y:S02]  /*7d70*/  HADD2.F32 R0, -RZ, R139.H1_H1 ;  /* 0x3000008bff007230 */ /* 0x000fe40000004100 */
[----:B------:R-:W-:Y:S01]  /*7d80*/  FFMA R54, R81, R3, R54 ;  /* 0x0000000351367223 */ /* 0x000fe20000000036 */
[C---:B------:R-:W-:Y:S01]  /*7d90*/  FMUL R59, R78.reuse, R59 ;  /* 0x0000003b4e3b7220 */ /* 0x040fe20000400000 */
[--C-:B------:R-:W-:Y:S02]  /*7da0*/  HADD2.F32 R3, -RZ, R144.reuse.H0_H0 ;  /* 0x20000090ff037230 */ /* 0x100fe40000004100 */
[C---:B------:R-:W-:Y:S01]  /*7db0*/  FMUL R56, R78.reuse, R60 ;  /* 0x0000003c4e387220 */ /* 0x040fe20000400000 */
[----:B------:R-:W-:Y:S02]  /*7dc0*/  HADD2.F32 R2, -RZ, R144.H1_H1 ;  /* 0x30000090ff027230 */ /* 0x000fe40000004100 */
[C---:B------:R-:W-:Y:S01]  /*7dd0*/  FMUL R57, R78.reuse, R61 ;  /* 0x0000003d4e397220 */ /* 0x040fe20000400000 */
[--C-:B------:R-:W-:Y:S01]  /*7de0*/  HADD2.F32 R83, -RZ, R145.reuse.H0_H0 ;  /* 0x20000091ff537230 */ /* 0x100fe20000004100 */
[----:B------:R-:W-:Y:S01]  /*7df0*/  F2FP.F16.F32.PACK_AB R118, R45, R44 ;  /* 0x0000002c2d76723e */ /* 0x000fe200000000ff */
[C---:B------:R-:W-:Y:S01]  /*7e00*/  FMUL R58, R78.reuse, R62 ;  /* 0x0000003e4e3a7220 */ /* 0x040fe20000400000 */
[----:B------:R-:W-:Y:S01]  /*7e10*/  F2FP.F16.F32.PACK_AB R119, R51, R46 ;  /* 0x0000002e3377723e */ /* 0x000fe200000000ff */
[C---:B------:R-:W-:Y:S01]  /*7e20*/  FFMA R59, R81.reuse, R0, R59 ;  /* 0x00000000513b7223 */ /* 0x040fe2000000003b */
[C---:B------:R-:W-:Y:S01]  /*7e30*/  FFMA R56, R81.reuse, R3, R56 ;  /* 0x0000000351387223 */ /* 0x040fe20000000038 */
[----:B------:R-:W-:Y:S02]  /*7e40*/  HADD2.F32 R0, -RZ, R145.H1_H1 ;  /* 0x30000091ff007230 */ /* 0x000fe40000004100 */
[C---:B------:R-:W-:Y:S01]  /*7e50*/  FFMA R57, R81.reuse, R2, R57 ;  /* 0x0000000251397223 */ /* 0x040fe20000000039 */
[----:B------:R1:W-:Y:S01]  /*7e60*/  STS.128 [R182+0x4400], R116 ;  /* 0x00440074b6007388 */ /* 0x0003e20000000c00 */
[C---:B------:R-:W-:Y:S01]  /*7e70*/  FMUL R63, R78.reuse, R63 ;  /* 0x0000003f4e3f7220 */ /* 0x040fe20000400000 */
[--C-:B------:R-:W-:Y:S02]  /*7e80*/  HADD2.F32 R3, -RZ, R146.reuse.H0_H0 ;  /* 0x20000092ff037230 */ /* 0x100fe40000004100 */
[C---:B------:R-:W-:Y:S01]  /*7e90*/  FFMA R58, R81.reuse, R83, R58 ;  /* 0x00000053513a7223 */ /* 0x040fe2000000003a */
        /* <DEDUP_REMOVED lines=8> */
[----:B---3--:R-:W-:Y:S01]  /*7f20*/  F2FP.F16.F32.PACK_AB R124, R49, R48 ;  /* 0x00000030317c723e */ /* 0x008fe200000000ff */
[----:B------:R-:W-:Y:S01]  /*7f30*/  FFMA R60, R81, R3, R60 ;  /* 0x00000003513c7223 */ /* 0x000fe2000000003c */
[----:B------:R-:W-:Y:S01]  /*7f40*/  F2FP.F16.F32.PACK_AB R125, R55, R50 ;  /* 0x00000032377d723e */ /* 0x000fe200000000ff */
[----:B------:R-:W-:Y:S01]  /*7f50*/  FFMA R61, R81, R2, R61 ;  /* 0x00000002513d7223 */ /* 0x000fe2000000003d */
[----:B------:R-:W-:Y:S01]  /*7f60*/  F2FP.F16.F32.PACK_AB R126, R53, R52 ;  /* 0x00000034357e723e */ /* 0x000fe200000000ff */
[----:B------:R-:W-:Y:S01]  /*7f70*/  FFMA R62, R81, R83, R62 ;  /* 0x00000053513e7223 */ /* 0x000fe2000000003e */
[----:B------:R-:W-:Y:S01]  /*7f80*/  F2FP.F16.F32.PACK_AB R127, R59, R54 ;  /* 0x000000363b7f723e */ /* 0x000fe200000000ff */
[----:B------:R-:W-:Y:S01]  /*7f90*/  FFMA R67, R81, R82, R67 ;  /* 0x0000005251437223 */ /* 0x000fe20000000043 */
[----:B----4-:R-:W-:Y:S02]  /*7fa0*/  F2FP.F16.F32.PACK_AB R132, R57, R56 ;  /* 0x000000383984723e */ /* 0x010fe400000000ff */
[----:B------:R-:W-:Y:S01]  /*7fb0*/  F2FP.F16.F32.PACK_AB R133, R63, R58 ;  /* 0x0000003a3f85723e */ /* 0x000fe200000000ff */
[----:B------:R1:W-:Y:S01]  /*7fc0*/  STS.128 [R174+0x4400], R124 ;  /* 0x0044007cae007388 */ /* 0x0003e20000000c00 */
[----:B------:R-:W-:Y:S02]  /*7fd0*/  F2FP.F16.F32.PACK_AB R134, R61, R60 ;  /* 0x0000003c3d86723e */ /* 0x000fe400000000ff */
[----:B------:R-:W-:Y:S02]  /*7fe0*/  F2FP.F16.F32.PACK_AB R135, R67, R62 ;  /* 0x0000003e4387723e */ /* 0x000fe400000000ff */
[----:B------:R-:W-:Y:S02]  /*7ff0*/  LEA R0, R101, UR48, 0x3 ;  /* 0x0000003065007c11 */ /* 0x000fe4000f8e18ff */
[----:B------:R-:W-:Y:S01]  /*8000*/  @P6 SHF.L.U32 R3, R167, 0x1f, RZ ;  /* 0x0000001fa7036819 */ /* 0x000fe200000006ff */
        /* <DEDUP_REMOVED lines=9> */
[----:B------:R-:W-:Y:S02]  /*80a0*/  UIADD3 UR8, UP0, UPT, UR52, 0x680, URZ ;  /* 0x0000068034087890 */ /* 0x000fe4000ff1e0ff */
[----:B------:R-:W-:Y:S02]  /*80b0*/  UIADD3 UR5, UPT, UPT, UR41, 0x40, URZ ;  /* 0x0000004029057890 */ /* 0x000fe4000fffe0ff */
[----:B------:R-:W-:Y:S02]  /*80c0*/  UIADD3 UR4, UPT, UPT, UR48, 0x4400, URZ ;  /* 0x0000440030047890 */ /* 0x000fe4000fffe0ff */
[----:B------:R-:W-:Y:S01]  /*80d0*/  UIADD3.X UR9, UPT, UPT, URZ, UR53, URZ, UP0, !UPT ;  /* 0x00000035ff097290 */ /* 0x000fe200087fe4ff */
[----:B------:R-:W-:Y:S01]  /*80e0*/  UMOV UR6, UR42 ;  /* 0x0000002a00067c82 */ /* 0x000fe20008000000 */
[----:B------:R-:W-:Y:S07]  /*80f0*/  UMOV UR7, UR36 ;  /* 0x0000002400077c82 */ /* 0x000fee0008000000 */
[----:B------:R2:W-:Y:S01]  /*8100*/  UTMASTG.3D [UR4], [UR8] ;  /* 0x00000004080073b5 */ /* 0x0005e20008010000 */
[----:B------:R0:W-:Y:S01]  /*8110*/  UTMACMDFLUSH ;  /* 0x00000000000079b7 */ /* 0x0001e20000000000 */
[----:B--2---:R-:W-:Y:S04]  /*8120*/  DEPBAR.LE SB0, 0x1 ;  /* 0x000080400000791a */ /* 0x004fe80000000000 */
.L_x_107:
[----:B------:R-:W-:Y:S05]  /*8130*/  BSYNC.RECONVERGENT B0 ;  /* 0x0000000000007941 */ /* 0x000fea0003800200 */
.L_x_106:
[----:B------:R-:W-:Y:S01]  /*8140*/  BAR.SYNC.DEFER_BLOCKING 0x1, 0x80 ;  /* 0x0042000000007b1d */ /* 0x000fe20000010000 */
[----:B------:R-:W-:Y:S04]  /*8150*/  UIADD3 UR40, UPT, UPT, UR51, 0x1, URZ ;  /* 0x0000000133287890 */ /* 0x000fe8000fffe0ff */
[----:B------:R-:W-:Y:S04]  /*8160*/  UISETP.NE.AND UP0, UPT, UR40, 0x4, UPT ;  /* 0x000000042800788c */ /* 0x000fe8000bf05270 */
[----:B------:R-:W-:Y:S01]  /*8170*/  USEL UR40, UR40, URZ, UP0 ;  /* 0x000000ff28287287 */ /* 0x000fe20008000000 */
[----:B------:R2:W-:Y:S01]  /*8180*/  @P6 SYNCS.ARRIVE.TRANS64.RED.A1T0 RZ, [R85+URZ], RZ ;  /* 0x000000ff55ff69a7 */ /* 0x0005e200081004ff */
[----:B------:R-:W-:Y:S01]  /*8190*/  BSSY B1, `(.L_x_108) ;  /* 0x0000020000017945 */ /* 0x000fe20003800000 */
[----:B------:R-:W3:Y:S02]  /*81a0*/  @P6 SYNCS.PHASECHK.TRANS64.TRYWAIT P0, [R0+URZ+0x50], R3 ;  /* 0x00005003000065a7 */ /* 0x000ee400080011ff */
[----:B---3--:R-:W-:Y:S01]  /*81b0*/  @P6 SEL R103, RZ, 0x1, !P0 ;  /* 0x00000001ff676807 */ /* 0x008fe20004000000 */
[----:B--2---:R-:W-:Y:S06]  /*81c0*/  @!P6 BRA `(.L_x_109) ;  /* 0x000000000070e947 */ /* 0x004fec0003800000 */
        /* <DEDUP_REMOVED lines=9> */
[----:B------:R-:W-:Y:S04]  /*8260*/  SHF.L.U32 R7, R167, 0x1f, RZ ;  /* 0x0000001fa7077819 */ /* 0x000fe800000006ff */
[----:B------:R-:W2:Y:S02]  /*8270*/  SYNCS.PHASECHK.TRANS64.TRYWAIT P0, [R0+URZ+0x50], R7 ;  /* 0x00005007000075a7 */ /* 0x000ea400080011ff */
[----:B--2---:R-:W-:Y:S05]  /*8280*/  @!P0 BRA `(.L_x_112) ;  /* 0x0000003400308947 */ /* 0x004fea0003800000 */
.L_x_111:
[----:B------:R-:W-:Y:S05]  /*8290*/  BSYNC B0 ;  /* 0x0000000000007941 */ /* 0x000fea0003800000 */
.L_x_110:
        /* <DEDUP_REMOVED lines=15> */
.L_x_109:
[----:B------:R-:W-:Y:S05]  /*8390*/  BSYNC B1 ;  /* 0x0000000000017941 */ /* 0x000fea0003800000 */
.L_x_108:
        /* <DEDUP_REMOVED lines=21> */
.L_x_113:
[----:B------:R-:W-:Y:S05]  /*84f0*/  WARPSYNC.ALL ;  /* 0x0000000000007948 */ /* 0x000fea0003800000 */
[----:B------:R-:W-:Y:S01]  /*8500*/  R2UR UR4, R80 ;  /* 0x00000000500472ca */ /* 0x000fe200000e0000 */
[--C-:B----4-:R-:W-:Y:S01]  /*8510*/  HADD2.F32 R82, -RZ, R88.reuse.H0_H0 ;  /* 0x20000058ff527230 */ /* 0x110fe20000004100 */
[----:B------:R-:W-:Y:S01]  /*8520*/  ISETP.NE.AND P6, PT, R176, RZ, PT ;  /* 0x000000ffb000720c */ /* 0x000fe20003fc5270 */
[----:B------:R-:W-:Y:S01]  /*8530*/  HADD2.F32 R83, -RZ, R88.H1_H1 ;  /* 0x30000058ff537230 */ /* 0x000fe20000004100 */
[----:B------:R-:W-:Y:S01]  /*8540*/  MOV R3, UR40 ;  /* 0x0000002800037c02 */ /* 0x000fe20008000f00 */
[----:B------:R-:W-:Y:S01]  /*8550*/  BSSY.RECONVERGENT B0, `(.L_x_114) ;  /* 0x0000100000007945 */ /* 0x000fe20003800200 */
[----:B------:R-:W-:Y:S02]  /*8560*/  MOV R84, UR37 ;  /* 0x0000002500547c02 */ /* 0x000fe40008000f00 */
[----:B------:R-:W-:Y:S05]  /*8570*/  ISETP.NE.AND P0, PT, R170, RZ, PT ;  /* 0x000000ffaa00720c */ /* 0x000fea0003f05270 */
[----:B------:R-:W3:Y:S02]  /*8580*/  LDTM.x64 R4, tmem[UR4+0x80] ;  /* 0x00008004000479ee */ /* 0x000ee40008340000 */
[----:B------:R-:W-:Y:S04]  /*8590*/  @P6 LEA R3, R3, UR48, 0x3 ;  /* 0x0000003003036c11 */ /* 0x000fe8000f8e18ff */
[----:B------:R-:W-:Y:S04]  /*85a0*/  @P6 IADD3 R3, PT, PT, R3, 0x70, RZ ;  /* 0x0000007003036810 */ /* 0x000fe80007ffe0ff */
[----:B------:R-:W-:Y:S01]  /*85b0*/  @P6 PRMT R84, R84, 0x654, R3 ;  /* 0x0000065454546816 */ /* 0x000fe20000000003 */
[C---:B---3--:R-:W-:Y:S01]  /*85c0*/  FMUL R0, R78.reuse, R4 ;  /* 0x000000044e007220 */ /* 0x048fe20000400000 */
[C---:B------:R-:W-:Y:S01]  /*85d0*/  FMUL R3, R78.reuse, R6 ;  /* 0x000000064e037220 */ /* 0x040fe20000400000 */
[C---:B------:R-:W-:Y:S01]  /*85e0*/  FMUL R4, R78.reuse, R8 ;  /* 0x000000084e047220 */ /* 0x040fe20000400000 */
[C---:B------:R-:W-:Y:S01]  /*85f0*/  FMUL R6, R78.reuse, R10 ;  /* 0x0000000a4e067220 */ /* 0x040fe20000400000 */
[C---:B------:R-:W-:Y:S01]  /*8600*/  FFMA R0, R81.reuse, R82, R0 ;  /* 0x0000005251007223 */ /* 0x040fe20000000000 */
[C---:B------:R-:W-:Y:S01]  /*8610*/  FMUL R8, R78.reuse, R12 ;  /* 0x0000000c4e087220 */ /* 0x040fe20000400000 */
        /* <DEDUP_REMOVED lines=38> */
[--C-:B------:R-:W-:Y:S02]  /*8880*/  HADD2.F32 R64, -RZ, R89.reuse.H0_H0 ;  /* 0x20000059ff407230 */ /* 0x100fe40000004100 */
[C---:B------:R-:W-:Y:S01]  /*8890*/  FMUL R49, R78.reuse, R53 ;  /* 0x000000354e317220 */ /* 0x040fe20000400000 */
[C---:B------:R-:W-:Y:S01]  /*88a0*/  FMUL R62, R78.reuse, R66 ;  /* 0x000000424e3e7220 */ /* 0x040fe20000400000 */
[----:B------:R-:W-:Y:S02]  /*88b0*/  HADD2.F32 R66, -RZ, R89.H1_H1 ;  /* 0x30000059ff427230 */ /* 0x000fe40000004100 */
[C---:B------:R-:W-:Y:S01]  /*88c0*/  FMUL R53, R78.reuse, R57 ;  /* 0x000000394e357220 */ /* 0x040fe20000400000 */
[C---:B------:R-:W-:Y:S01]  /*88d0*/  FMUL R7, R78.reuse, R7 ;  /* 0x000000074e077220 */ /* 0x040fe20000400000 */
[C---:B------:R-:W-:Y:S01]  /*88e0*/  FMUL R57, R78.reuse, R61 ;  /* 0x0000003d4e397220 */ /* 0x040fe20000400000 */
[----:B------:R-:W-:Y:S01]  /*88f0*/  FMUL R61, R78, R65 ;  /* 0x000000414e3d7220 */ /* 0x000fe20000400000 */
[--C-:B------:R-:W-:Y:S02]  /*8900*/  HADD2.F32 R65, -RZ, R90.reuse.H0_H0 ;  /* 0x2000005aff417230 */ /* 0x100fe40000004100 */
[C---:B------:R-:W-:Y:S01]  /*8910*/  FFMA R2, R81.reuse, R83, R2 ;  /* 0x0000005351027223 */ /* 0x040fe20000000002 */
[C---:B------:R-:W-:Y:S01]  /*8920*/  FFMA R3, R81.reuse, R64, R3 ;  /* 0x0000004051037223 */ /* 0x040fe20000000003 */
[----:B------:R-:W-:Y:S02]  /*8930*/  HADD2.F32 R64, -RZ, R90.H1_H1 ;  /* 0x3000005aff407230 */ /* 0x000fe40000004100 */
[C---:B------:R-:W-:Y:S01]  /*8940*/  FFMA R7, R81.reuse, R66, R7 ;  /* 0x0000004251077223 */ /* 0x040fe20000000007 */
[----:B------:R-:W-:Y:S01]  /*8950*/  FFMA R4, R81, R65, R4 ;  /* 0x0000004151047223 */ /* 0x000fe20000000004 */
[--C-:B------:R-:W-:Y:S01]  /*8960*/  HADD2.F32 R65, -RZ, R91.reuse.H0_H0 ;  /* 0x2000005bff417230 */ /* 0x100fe20000004100 */
[----:B-1----:R-:W-:Y:S01]  /*8970*/  F2FP.F16.F32.PACK_AB R92, R2, R0 ;  /* 0x00000000025c723e */ /* 0x002fe200000000ff */
[----:B------:R-:W-:Y:S01]  /*8980*/  HADD2.F32 R0, -RZ, R91.H1_H1 ;  /* 0x3000005bff007230 */ /* 0x000fe20000004100 */
[----:B------:R-:W-:Y:S01]  /*8990*/  F2FP.F16.F32.PACK_AB R93, R7, R3 ;  /* 0x00000003075d723e */ /* 0x000fe200000000ff */
[--C-:B--2---:R-:W-:Y:S02]  /*89a0*/  HADD2.F32 R3, -RZ, R96.reuse.H0_H0 ;  /* 0x20000060ff037230 */ /* 0x104fe40000004100 */
[C---:B------:R-:W-:Y:S01]  /*89b0*/  FMUL R11, R78.reuse, R11 ;  /* 0x0000000b4e0b7220 */ /* 0x040fe20000400000 */
[----:B------:R-:W-:Y:S02]  /*89c0*/  HADD2.F32 R2, -RZ, R96.H1_H1 ;  /* 0x30000060ff027230 */ /* 0x000fe40000004100 */
[C---:B------:R-:W-:Y:S01]  /*89d0*/  FFMA R5, R81.reuse, R64, R5 ;  /* 0x0000004051057223 */ /* 0x040fe20000000005 */
[C---:B------:R-:W-:Y:S01]  /*89e0*/  FFMA R6, R81.reuse, R65, R6 ;  /* 0x0000004151067223 */ /* 0x040fe20000000006 */
[C---:B------:R-:W-:Y:S01]  /*89f0*/  FFMA R11, R81.reuse, R0, R11 ;  /* 0x00000000510b7223 */ /* 0x040fe2000000000b */
[--C-:B------:R-:W-:Y:S02]  /*8a00*/  HADD2.F32 R0, -RZ, R97.reuse.H0_H0 ;  /* 0x20000061ff007230 */ /* 0x100fe40000004100 */
[C---:B------:R-:W-:Y:S01]  /*8a10*/  FFMA R8, R81.reuse, R3, R8 ;  /* 0x0000000351087223 */ /* 0x040fe20000000008 */
[--C-:B------:R-:W-:Y:S02]  /*8a20*/  HADD2.F32 R3, -RZ, R98.reuse.H0_H0 ;  /* 0x20000062ff037230 */ /* 0x100fe40000004100 */
[C---:B------:R-:W-:Y:S01]  /*8a30*/  FFMA R9, R81.reuse, R2, R9 ;  /* 0x0000000251097223 */ /* 0x040fe20000000009 */
[----:B------:R-:W-:Y:S02]  /*8a40*/  HADD2.F32 R2, -RZ, R97.H1_H1 ;  /* 0x30000061ff027230 */ /* 0x000fe40000004100 */
[C---:B------:R-:W-:Y:S01]  /*8a50*/  FMUL R15, R78.reuse, R15 ;  /* 0x0000000f4e0f7220 */ /* 0x040fe20000400000 */
[----:B------:R-:W-:Y:S01]  /*8a60*/  FFMA R10, R81, R0, R10 ;  /* 0x00000000510a7223 */ /* 0x000fe2000000000a */
[----:B------:R-:W-:Y:S01]  /*8a70*/  HADD2.F32 R0, -RZ, R98.H1_H1 ;  /* 0x30000062ff007230 */ /* 0x000fe20000004100 */
[----:B------:R-:W-:Y:S01]  /*8a80*/  F2FP.F16.F32.PACK_AB R94, R5, R4 ;  /* 0x00000004055e723e */ /* 0x000fe200000000ff */
[--C-:B------:R-:W-:Y:S02]  /*8a90*/  HADD2.F32 R5, -RZ, R104.reuse.H0_H0 ;  /* 0x20000068ff057230 */ /* 0x100fe40000004100 */
[C---:B------:R-:W-:Y:S01]  /*8aa0*/  FFMA R15, R81.reuse, R2, R15 ;  /* 0x00000002510f7223 */ /* 0x040fe2000000000f */
[--C-:B------:R-:W-:Y:S02]  /*8ab0*/  HADD2.F32 R2, -RZ, R99.reuse.H1_H1 ;  /* 0x30000063ff027230 */ /* 0x100fe40000004100 */
[C---:B------:R-:W-:Y:S01]  /*8ac0*/  FFMA R12, R81.reuse, R3, R12 ;  /* 0x00000003510c7223 */ /* 0x040fe2000000000c */
[----:B------:R-:W-:Y:S02]  /*8ad0*/  HADD2.F32 R3, -RZ, R99.H0_H0 ;  /* 0x20000063ff037230 */ /* 0x000fe40000004100 */
[C---:B------:R-:W-:Y:S01]  /*8ae0*/  FMUL R19, R78.reuse, R19 ;  /* 0x000000134e137220 */ /* 0x040fe20000400000 */
[----:B------:R-:W-:Y:S02]  /*8af0*/  HADD2.F32 R4, -RZ, R107.H1_H1 ;  /* 0x3000006bff047230 */ /* 0x000fe40000004100 */
[C---:B------:R-:W-:Y:S01]  /*8b00*/  FFMA R13, R81.reuse, R0, R13 ;  /* 0x00000000510d7223 */ /* 0x040fe2000000000d */
[----:B------:R-:W-:Y:S02]  /*8b10*/  HADD2.F32 R0, -RZ, R104.H1_H1 ;  /* 0x30000068ff007230 */ /* 0x000fe40000004100 */
[C---:B------:R-:W-:Y:S01]  /*8b20*/  FFMA R14, R81.reuse, R3, R14 ;  /* 0x00000003510e7223 */ /* 0x040fe2000000000e */
[--C-:B------:R-:W-:Y:S02]  /*8b30*/  HADD2.F32 R3, -RZ, R106.reuse.H0_H0 ;  /* 0x2000006aff037230 */ /* 0x100fe40000004100 */
[C---:B------:R-:W-:Y:S01]  /*8b40*/  FFMA R19, R81.reuse, R2, R19 ;  /* 0x0000000251137223 */ /* 0x040fe20000000013 */
[----:B------:R-:W-:Y:S02]  /*8b50*/  HADD2.F32 R2, -RZ, R105.H0_H0 ;  /* 0x20000069ff027230 */ /* 0x000fe40000004100 */
[C---:B------:R-:W-:Y:S01]  /*8b60*/  FFMA R16, R81.reuse, R5, R16 ;  /* 0x0000000551107223 */ /* 0x040fe20000000010 */
[----:B------:R-:W-:Y:S02]  /*8b70*/  HADD2.F32 R5, -RZ, R107.H0_H0 ;  /* 0x2000006bff057230 */ /* 0x000fe40000004100 */
[C---:B------:R-:W-:Y:S01]  /*8b80*/  FFMA R17, R81.reuse, R0, R17 ;  /* 0x0000000051117223 */ /* 0x040fe20000000011 */
[----:B------:R-:W-:Y:S02]  /*8b90*/  HADD2.F32 R0, -RZ, R105.H1_H1 ;  /* 0x30000069ff007230 */ /* 0x000fe40000004100 */
[C---:B------:R-:W-:Y:S01]  /*8ba0*/  FMUL R23, R78.reuse, R23 ;  /* 0x000000174e177220 */ /* 0x040fe20000400000 */
[C---:B------:R-:W-:Y:S01]  /*8bb0*/  FFMA R18, R81.reuse, R2, R18 ;  /* 0x0000000251127223 */ /* 0x040fe20000000012 */
[----:B------:R-:W-:Y:S02]  /*8bc0*/  HADD2.F32 R2, -RZ, R106.H1_H1 ;  /* 0x3000006aff027230 */ /* 0x000fe40000004100 */
[C---:B------:R-:W-:Y:S01]  /*8bd0*/  FMUL R27, R78.reuse, R27 ;  /* 0x0000001b4e1b7220 */ /* 0x040fe20000400000 */
[C---:B------:R-:W-:Y:S01]  /*8be0*/  FFMA R23, R81.reuse, R0, R23 ;  /* 0x0000000051177223 */ /* 0x040fe20000000017 */
[----:B------:R-:W-:Y:S02]  /*8bf0*/  HADD2.F32 R0, -RZ, R112.H0_H0 ;  /* 0x20000070ff007230 */ /* 0x000fe40000004100 */
[C---:B------:R-:W-:Y:S01]  /*8c00*/  FFMA R20, R81.reuse, R3, R20 ;  /* 0x0000000351147223 */ /* 0x040fe20000000014 */
[----:B------:R-:W-:Y:S02]  /*8c10*/  HADD2.F32 R3, -RZ, R114.H0_H0 ;  /* 0x20000072ff037230 */ /* 0x000fe40000004100 */
[C---:B------:R-:W-:Y:S01]  /*8c20*/  FFMA R21, R81.reuse, R2, R21 ;  /* 0x0000000251157223 */ /* 0x040fe20000000015 */
[C---:B------:R-:W-:Y:S01]  /*8c30*/  FFMA R22, R81.reuse, R5, R22 ;  /* 0x0000000551167223 */ /* 0x040fe20000000016 */
[C---:B------:R-:W-:Y:S01]  /*8c40*/  FFMA R27, R81.reuse, R4, R27 ;  /* 0x00000004511b7223 */ /* 0x040fe2000000001b */
[C---:B------:R-:W-:Y:S01]  /*8c50*/  FFMA R24, R81.reuse, R0, R24 ;  /* 0x0000000051187223 */ /* 0x040fe20000000018 */
[----:B------:R-:W-:Y:S02]  /*8c60*/  HADD2.F32 R2, -RZ, R112.H1_H1 ;  /* 0x30000070ff027230 */ /* 0x000fe40000004100 */
[C---:B------:R-:W-:Y:S01]  /*8c70*/  FMUL R31, R78.reuse, R31 ;  /* 0x0000001f4e1f7220 */ /* 0x040fe20000400000 */
[----:B------:R-:W-:Y:S02]  /*8c80*/  HADD2.F32 R0, -RZ, R113.H0_H0 ;  /* 0x20000071ff007230 */ /* 0x000fe40000004100 */
[C---:B------:R-:W-:Y:S01]  /*8c90*/  FMUL R35, R78.reuse, R35 ;  /* 0x000000234e237220 */ /* 0x040fe20000400000 */
[----:B------:R-:W-:Y:S02]  /*8ca0*/  HADD2.F32 R5, -RZ, R115.H0_H0 ;  /* 0x20000073ff057230 */ /* 0x000fe40000004100 */
[C---:B------:R-:W-:Y:S01]  /*8cb0*/  FFMA R25, R81.reuse, R2, R25 ;  /* 0x0000000251197223 */ /* 0x040fe20000000019 */
[----:B------:R-:W-:Y:S02]  /*8cc0*/  HADD2.F32 R2, -RZ, R114.H1_H1 ;  /* 0x30000072ff027230 */ /* 0x000fe40000004100 */
[----:B------:R-:W-:Y:S01]  /*8cd0*/  FFMA R26, R81, R0, R26 ;  /* 0x00000000511a7223 */ /* 0x000fe2000000001a */
[----:B------:R-:W-:Y:S02]  /*8ce0*/  HADD2.F32 R0, -RZ, R113.H1_H1 ;  /* 0x30000071ff007230 */ /* 0x000fe40000004100 */
[C---:B------:R-:W-:Y:S01]  /*8cf0*/  FMUL R39, R78.reuse, R39 ;  /* 0x000000274e277220 */ /* 0x040fe20000400000 */
[----:B------:R-:W-:Y:S01]  /*8d00*/  HADD2.F32 R4, -RZ, R115.H1_H1 ;  /* 0x30000073ff047230 */ /* 0x000fe20000004100 */
[----:B------:R-:W-:Y:S01]  /*8d10*/  F2FP.F16.F32.PACK_AB R95, R11, R6 ;  /* 0x000000060b5f723e */ /* 0x000fe200000000ff */
[C---:B------:R-:W-:Y:S01]  /*8d20*/  FMUL R43, R78.reuse, R43 ;  /* 0x0000002b4e2b7220 */ /* 0x040fe20000400000 */
[C---:B------:R-:W-:Y:S01]  /*8d30*/  FFMA R31, R81.reuse, R0, R31 ;  /* 0x00000000511f7223 */ /* 0x040fe2000000001f */
[--C-:B------:R-:W-:Y:S02]  /*8d40*/  HADD2.F32 R0, -RZ, R120.reuse.H0_H0 ;  /* 0x20000078ff007230 */ /* 0x100fe40000004100 */
[C---:B------:R-:W-:Y:S01]  /*8d50*/  FFMA R28, R81.reuse, R3, R28 ;  /* 0x00000003511c7223 */ /* 0x040fe2000000001c */
[----:B------:R1:W-:Y:S01]  /*8d60*/  STS.128 [R178+UR48+0x8400], R92 ;  /* 0x0084005cb2007988 */ /* 0x0003e20008000c30 */
[C---:B------:R-:W-:Y:S01]  /*8d70*/  FFMA R29, R81.reuse, R2, R29 ;  /* 0x00000002511d7223 */ /* 0x040fe2000000001d */
[C---:B------:R-:W-:Y:S01]  /*8d80*/  FFMA R30, R81.reuse, R5, R30 ;  /* 0x00000005511e7223 */ /* 0x040fe2000000001e */
[C---:B------:R-:W-:Y:S01]  /*8d90*/  FFMA R35, R81.reuse, R4, R35 ;  /* 0x0000000451237223 */ /* 0x040fe20000000023 */
[----:B------:R-:W-:Y:S02]  /*8da0*/  HADD2.F32 R2, -RZ, R120.H1_H1 ;  /* 0x30000078ff027230 */ /* 0x000fe40000004100 */
[----:B------:R-:W-:Y:S01]  /*8db0*/  FFMA R32, R81, R0, R32 ;  /* 0x0000000051207223 */ /* 0x000fe20000000020 */
[--C-:B------:R-:W-:Y:S01]  /*8dc0*/  HADD2.F32 R3, -RZ, R121.reuse.H0_H0 ;  /* 0x20000079ff037230 */ /* 0x100fe20000004100 */
[----:B------:R-:W-:Y:S01]  /*8dd0*/  F2FP.F16.F32.PACK_AB R8, R9, R8 ;  /* 0x000000080908723e */ /* 0x000fe200000000ff */
[----:B------:R-:W-:Y:S02]  /*8de0*/  HADD2.F32 R0, -RZ, R121.H1_H1 ;  /* 0x30000079ff007230 */ /* 0x000fe40000004100 */
[C---:B------:R-:W-:Y:S01]  /*8df0*/  FFMA R33, R81.reuse, R2, R33 ;  /* 0x0000000251217223 */ /* 0x040fe20000000021 */
[--C-:B------:R-:W-:Y:S02]  /*8e00*/  HADD2.F32 R5, -RZ, R123.reuse.H0_H0 ;  /* 0x2000007bff057230 */ /* 0x100fe40000004100 */
[C---:B------:R-:W-:Y:S01]  /*8e10*/  FFMA R34, R81.reuse, R3, R34 ;  /* 0x0000000351227223 */ /* 0x040fe20000000022 */
[--C-:B------:R-:W-:Y:S02]  /*8e20*/  HADD2.F32 R3, -RZ, R122.reuse.H0_H0 ;  /* 0x2000007aff037230 */ /* 0x100fe40000004100 */
[----:B------:R-:W-:Y:S01]  /*8e30*/  FFMA R39, R81, R0, R39 ;  /* 0x0000000051277223 */ /* 0x000fe20000000027 */
[----:B------:R-:W-:Y:S01]  /*8e40*/  HADD2.F32 R0, -RZ, R122.H1_H1 ;  /* 0x3000007aff007230 */ /* 0x000fe20000004100 */
[----:B------:R-:W-:Y:S01]  /*8e50*/  F2FP.F16.F32.PACK_AB R9, R15, R10 ;  /* 0x0000000a0f09723e */ /* 0x000fe200000000ff */
[----:B------:R-:W-:Y:S02]  /*8e60*/  HADD2.F32 R2, -RZ, R123.H1_H1 ;  /* 0x3000007bff027230 */ /* 0x000fe40000004100 */
[C---:B------:R-:W-:Y:S01]  /*8e70*/  FFMA R36, R81.reuse, R3, R36 ;  /* 0x0000000351247223 */ /* 0x040fe20000000024 */
[--C-:B------:R-:W-:Y:S02]  /*8e80*/  HADD2.F32 R3, -RZ, R129.reuse.H0_H0 ;  /* 0x20000081ff037230 */ /* 0x100fe40000004100 */
[C---:B------:R-:W-:Y:S01]  /*8e90*/  FFMA R37, R81.reuse, R0, R37 ;  /* 0x0000000051257223 */ /* 0x040fe20000000025 */
[C---:B------:R-:W-:Y:S01]  /*8ea0*/  FFMA R38, R81.reuse, R5, R38 ;  /* 0x0000000551267223 */ /* 0x040fe20000000026 */
[--C-:B------:R-:W-:Y:S02]  /*8eb0*/  HADD2.F32 R0, -RZ, R128.reuse.H0_H0 ;  /* 0x20000080ff007230 */ /* 0x100fe40000004100 */
[----:B------:R-:W-:Y:S01]  /*8ec0*/  FFMA R43, R81, R2, R43 ;  /* 0x00000002512b7223 */ /* 0x000fe2000000002b */
[----:B------:R-:W-:Y:S01]  /*8ed0*/  HADD2.F32 R2, -RZ, R128.H1_H1 ;  /* 0x30000080ff027230 */ /* 0x000fe20000004100 */
[----:B------:R-:W-:Y:S01]  /*8ee0*/  F2FP.F16.F32.PACK_AB R10, R13, R12 ;  /* 0x0000000c0d0a723e */ /* 0x000fe200000000ff */
[C---:B------:R-:W-:Y:S01]  /*8ef0*/  FMUL R47, R78.reuse, R47 ;  /* 0x0000002f4e2f7220 */ /* 0x040fe20000400000 */
[----:B------:R-:W-:Y:S01]  /*8f00*/  F2FP.F16.F32.PACK_AB R11, R19, R14 ;  /* 0x0000000e130b723e */ /* 0x000fe200000000ff */
[C---:B------:R-:W-:Y:S01]  /*8f10*/  FFMA R40, R81.reuse, R0, R40 ;  /* 0x0000000051287223 */ /* 0x040fe20000000028 */
[----:B------:R-:W-:Y:S02]  /*8f20*/  HADD2.F32 R0, -RZ, R129.H1_H1 ;  /* 0x30000081ff007230 */ /* 0x000fe40000004100 */
[C---:B------:R-:W-:Y:S01]  /*8f30*/  FFMA R41, R81.reuse, R2, R41 ;  /* 0x0000000251297223 */ /* 0x040fe20000000029 */
[----:B------:R-:W-:Y:S01]  /*8f40*/  FFMA R42, R81, R3, R42 ;  /* 0x00000003512a7223 */ /* 0x000fe2000000002a */
[----:B------:R1:W-:Y:S01]  /*8f50*/  STS.128 [R179+0x8400], R8 ;  /* 0x00840008b3007388 */ /* 0x0003e20000000c00 */
[--C-:B------:R-:W-:Y:S01]  /*8f60*/  HADD2.F32 R3, -RZ, R130.reuse.H0_H0 ;  /* 0x20000082ff037230 */ /* 0x100fe20000004100 */
[----:B------:R-:W-:Y:S01]  /*8f70*/  F2FP.F16.F32.PACK_AB R16, R17, R16 ;  /* 0x000000101110723e */ /* 0x000fe200000000ff */
[----:B------:R-:W-:Y:S01]  /*8f80*/  HADD2.F32 R2, -RZ, R130.H1_H1 ;  /* 0x30000082ff027230 */ /* 0x000fe20000004100 */
[----:B------:R-:W-:Y:S01]  /*8f90*/  F2FP.F16.F32.PACK_AB R17, R23, R18 ;  /* 0x000000121711723e */ /* 0x000fe200000000ff */
[----:B------:R-:W-:Y:S01]  /*8fa0*/  FFMA R47, R81, R0, R47 ;  /* 0x00000000512f7223 */ /* 0x000fe2000000002f */
[--C-:B------:R-:W-:Y:S01]  /*8fb0*/  HADD2.F32 R5, -RZ, R131.reuse.H0_H0 ;  /* 0x20000083ff057230 */ /* 0x100fe20000004100 */
[----:B------:R-:W-:Y:S01]  /*8fc0*/  F2FP.F16.F32.PACK_AB R18, R21, R20 ;  /* 0x000000141512723e */ /* 0x000fe200000000ff */
[----:B------:R-:W-:Y:S01]  /*8fd0*/  HADD2.F32 R0, -RZ, R131.H1_H1 ;  /* 0x30000083ff007230 */ /* 0x000fe20000004100 */
[----:B------:R-:W-:Y:S01]  /*8fe0*/  F2FP.F16.F32.PACK_AB R19, R27, R22 ;  /* 0x000000161b13723e */ /* 0x000fe200000000ff */
[C---:B------:R-:W-:Y:S01]  /*8ff0*/  FMUL R51, R78.reuse, R51 ;  /* 0x000000334e337220 */ /* 0x040fe20000400000 */
[C---:B------:R-:W-:Y:S01]  /*9000*/  FFMA R44, R81.reuse, R3, R44 ;  /* 0x00000003512c7223 */ /* 0x040fe2000000002c */
[C---:B------:R-:W-:Y:S01]  /*9010*/  FFMA R45, R81.reuse, R2, R45 ;  /* 0x00000002512d7223 */ /* 0x040fe2000000002d */
[C---:B------:R-:W-:Y:S01]  /*9020*/  FFMA R46, R81.reuse, R5, R46 ;  /* 0x00000005512e7223 */ /* 0x040fe2000000002e */
[----:B------:R1:W-:Y:S01]  /*9030*/  STS.128 [R177+0x8400], R16 ;  /* 0x00840010b1007388 */ /* 0x0003e20000000c00 */
[----:B------:R-:W-:Y:S01]  /*9040*/  FFMA R51, R81, R0, R51 ;  /* 0x0000000051337223 */ /* 0x000fe20000000033 */
[--C-:B------:R-:W-:Y:S01]  /*9050*/  HADD2.F32 R3, -RZ, R136.reuse.H0_H0 ;  /* 0x20000088ff037230 */ /* 0x100fe20000004100 */
[----:B------:R-:W-:Y:S01]  /*9060*/  F2FP.F16.F32.PACK_AB R24, R25, R24 ;  /* 0x000000181918723e */ /* 0x000fe200000000ff */
[----:B------:R-:W-:Y:S01]  /*9070*/  HADD2.F32 R0, -RZ, R136.H1_H1 ;  /* 0x30000088ff007230 */ /* 0x000fe20000004100 */
[----:B------:R-:W-:Y:S01]  /*9080*/  F2FP.F16.F32.PACK_AB R25, R31, R26 ;  /* 0x0000001a1f19723e */ /* 0x000fe200000000ff */
        /* <DEDUP_REMOVED lines=16> */
[----:B------:R-:W-:Y:S01]  /*9190*/  FFMA R52, R81, R0, R52 ;  /* 0x0000000051347223 */ /* 0x000fe20000000034 */
[----:B------:R-:W-:Y:S01]  /*91a0*/  F2FP.F16.F32.PACK_AB R35, R43, R38 ;  /* 0x000000262b23723e */ /* 0x000fe200000000ff */
[C---:B------:R-:W-:Y:S01]  /*91b0*/  FFMA R53, R81.reuse, R2, R53 ;  /* 0x0000000251357223 */ /* 0x040fe20000000035 */
[----:B------:R-:W-:Y:S01]  /*91c0*/  FFMA R54, R81, R3, R54 ;  /* 0x0000000351367223 */ /* 0x000fe20000000036 */
[----:B------:R-:W-:Y:S01]  /*91d0*/  HADD2.F32 R0, -RZ, R139.H1_H1 ;  /* 0x3000008bff007230 */ /* 0x000fe20000004100 */
[----:B------:R-:W-:Y:S01]  /*91e0*/  F2FP.F16.F32.PACK_AB R40, R41, R40 ;  /* 0x000000282928723e */ /* 0x000fe200000000ff */
[----:B------:R1:W-:Y:S01]  /*91f0*/  STS.128 [R175+0x8400], R32 ;  /* 0x00840020af007388 */ /* 0x0003e20000000c00 */
[C---:B------:R-:W-:Y:S01]  /*9200*/  FMUL R59, R78.reuse, R59 ;  /* 0x0000003b4e3b7220 */ /* 0x040fe20000400000 */
[--C-:B------:R-:W-:Y:S01]  /*9210*/  HADD2.F32 R3, -RZ, R144.reuse.H0_H0 ;  /* 0x20000090ff037230 */ /* 0x100fe20000004100 */
[----:B------:R-:W-:Y:S01]  /*9220*/  F2FP.F16.F32.PACK_AB R41, R47, R42 ;  /* 0x0000002a2f29723e */ /* 0x000fe200000000ff */
[----:B------:R-:W-:Y:S01]  /*9230*/  HADD2.F32 R2, -RZ, R144.H1_H1 ;  /* 0x30000090ff027230 */ /* 0x000fe20000004100 */
[----:B------:R-:W-:Y:S01]  /*9240*/  F2FP.F16.F32.PACK_AB R42, R45, R44 ;  /* 0x0000002c2d2a723e */ /* 0x000fe200000000ff */
[--C-:B------:R-:W-:Y:S01]  /*9250*/  HADD2.F32 R5, -RZ, R145.reuse.H0_H0 ;  /* 0x20000091ff057230 */ /* 0x100fe20000004100 */
        /* <DEDUP_REMOVED lines=8> */
[----:B------:R-:W-:Y:S01]  /*92e0*/  FFMA R58, R81, R5, R58 ;  /* 0x00000005513a7223 */ /* 0x000fe2000000003a */
[----:B------:R-:W-:Y:S01]  /*92f0*/  HADD2.F32 R2, -RZ, R146.H1_H1 ;  /* 0x30000092ff027230 */ /* 0x000fe20000004100 */
[----:B------:R-:W-:Y:S01]  /*9300*/  F2FP.F16.F32.PACK_AB R48, R49, R48 ;  /* 0x000000303130723e */ /* 0x000fe200000000ff */
[--C-:B------:R-:W-:Y:S01]  /*9310*/  HADD2.F32 R5, -RZ, R147.reuse.H0_H0 ;  /* 0x20000093ff057230 */ /* 0x100fe20000004100 */
[----:B------:R-:W-:Y:S01]  /*9320*/  F2FP.F16.F32.PACK_AB R49, R55, R50 ;  /* 0x000000323731723e */ /* 0x000fe200000000ff */
[----:B------:R-:W-:Y:S02]  /*9330*/  HADD2.F32 R4, -RZ, R147.H1_H1 ;  /* 0x30000093ff047230 */ /* 0x000fe40000004100 */
[----:B------:R-:W-:Y:S01]  /*9340*/  FFMA R63, R81, R0, R63 ;  /* 0x00000000513f7223 */ /* 0x000fe2000000003f */
[----:B------:R-:W-:Y:S01]  /*9350*/  FMUL R67, R78, R67 ;  /* 0x000000434e437220 */ /* 0x000fe20000400000 */
[----:B------:R-:W-:Y:S01]  /*9360*/  F2FP.F16.F32.PACK_AB R50, R53, R52 ;  /* 0x000000343532723e */ /* 0x000fe200000000ff */
[----:B------:R-:W-:Y:S01]  /*9370*/  FFMA R60, R81, R3, R60 ;  /* 0x00000003513c7223 */ /* 0x000fe2000000003c */
[----:B------:R-:W-:Y:S01]  /*9380*/  F2FP.F16.F32.PACK_AB R51, R59, R54 ;  /* 0x000000363b33723e */ /* 0x000fe200000000ff */
[C---:B------:R-:W-:Y:S01]  /*9390*/  FFMA R61, R81.reuse, R2, R61 ;  /* 0x00000002513d7223 */ /* 0x040fe2000000003d */
[C---:B------:R-:W-:Y:S01]  /*93a0*/  FFMA R62, R81.reuse, R5, R62 ;  /* 0x00000005513e7223 */ /* 0x040fe2000000003e */
[----:B------:R-:W-:Y:S01]  /*93b0*/  FFMA R67, R81, R4, R67 ;  /* 0x0000000451437223 */ /* 0x000fe20000000043 */
[----:B------:R-:W-:Y:S01]  /*93c0*/  F2FP.F16.F32.PACK_AB R56, R57, R56 ;  /* 0x000000383938723e */ /* 0x000fe200000000ff */
[----:B------:R1:W-:Y:S01]  /*93d0*/  STS.128 [R174+0x8400], R48 ;  /* 0x00840030ae007388 */ /* 0x0003e20000000c00 */
[----:B------:R-:W-:Y:S02]  /*93e0*/  F2FP.F16.F32.PACK_AB R57, R63, R58 ;  /* 0x0000003a3f39723e */ /* 0x000fe400000000ff */
        /* <DEDUP_REMOVED lines=22> */
.L_x_115:
[----:B------:R-:W-:Y:S05]  /*9550*/  BSYNC.RECONVERGENT B0 ;  /* 0x0000000000007941 */ /* 0x000fea0003800200 */
.L_x_114:
        /* <DEDUP_REMOVED lines=13> */
[----:B-1----:R-:W-:Y:S04]  /*9630*/  @P1 IADD3 R9, PT, PT, R101, UR48, RZ ;  /* 0x0000003065091c10 */ /* 0x002fe8000fffe0ff */
[----:B------:R-:W-:Y:S01]  /*9640*/  @P1 IADD3 R7, PT, PT, R102, R9, RZ ;  /* 0x0000000966071210 */ /* 0x000fe20007ffe0ff */
[--C-:B------:R-:W-:Y:S02]  /*9650*/  @P1 IMAD.IADD R5, R100, 0x1, R9.reuse ;  /* 0x0000000164051824 */ /* 0x100fe400078e0209 */
[----:B------:R-:W-:Y:S01]  /*9660*/  @P1 IMAD.IADD R2, R110, 0x1, R9 ;  /* 0x000000016e021824 */ /* 0x000fe200078e0209 */
[----:B------:R-:W-:Y:S06]  /*9670*/  @P0 BRA `(.L_x_119) ;  /* 0x00000000000c0947 */ /* 0x000fec0003800000 */
[----:B------:R-:W-:Y:S04]  /*9680*/  SHF.L.U32 R0, R167, 0x1f, RZ ;  /* 0x0000001fa7007819 */ /* 0x000fe800000006ff */
[----:B------:R-:W1:Y:S02]  /*9690*/  SYNCS.PHASECHK.TRANS64.TRYWAIT P0, [R3+URZ+0x50], R0 ;  /* 0x00005000030075a7 */ /* 0x000e6400080011ff */
[----:B-1----:R-:W-:Y:S05]  /*96a0*/  @!P0 BRA `(.L_x_120) ;  /* 0x00000020003c8947 */ /* 0x002fea0003800000 */
.L_x_119:
[----:B------:R-:W-:Y:S05]  /*96b0*/  BSYNC B0 ;  /* 0x0000000000007941 */ /* 0x000fea0003800000 */
.L_x_118:
[----:B------:R-:W-:Y:S11]  /*96c0*/  ISETP.NE.AND P0, PT, R108, RZ, PT ;  /* 0x000000ff6c00720c */ /* 0x000ff60003f05270 */
[----:B------:R-:W-:Y:S02]  /*96d0*/  @!UPT UIADD3 URZ, UPT, UPT, URZ, URZ, URZ ;  /* 0x000000fffffff290 */ /* 0x000fe4000fffe0ff */
[----:B------:R2:W3:Y:S01]  /*96e0*/  @P0 LDS.128 R88, [R101+UR48+0x400] ;  /* 0x0004003065580984 */ /* 0x0004e20008000c00 */
[----:B-1----:R-:W-:Y:S01]  /*96f0*/  @P0 IMAD.IADD R3, R102, 0x1, R5 ;  /* 0x0000000166030824 */ /* 0x002fe200078e0205 */
[C---:B------:R-:W-:Y:S01]  /*9700*/  @P0 IADD3 R4, PT, PT, R110.reuse, R5, RZ ;  /* 0x000000056e040210 */ /* 0x040fe20007ffe0ff */
[C---:B------:R-:W-:Y:S01]  /*9710*/  @P0 IMAD.IADD R0, R110.reuse, 0x1, R7 ;  /* 0x000000016e000824 */ /* 0x040fe200078e0207 */
[----:B------:R2:W4:Y:S02]  /*9720*/  @P0 LDS.128 R96, [R2+0x400] ;  /* 0x0004000002600984 */ /* 0x0005240000000c00 */
[----:B------:R-:W-:Y:S02]  /*9730*/  @P0 IADD3 R110, PT, PT, R110, R3, RZ ;  /* 0x000000036e6e0210 */ /* 0x000fe40007ffe0ff */
[----:B------:R2:W1:Y:S04]  /*9740*/  @P0 LDS.128 R104, [R7+0x400] ;  /* 0x0004000007680984 */ /* 0x0004680000000c00 */
[----:B------:R2:W1:Y:S04]  /*9750*/  @P0 LDS.128 R112, [R0+0x400] ;  /* 0x0004000000700984 */ /* 0x0004680000000c00 */
[----:B------:R2:W1:Y:S04]  /*9760*/  @P0 LDS.128 R120, [R5+0x400] ;  /* 0x0004000005780984 */ /* 0x0004680000000c00 */
[----:B------:R2:W1:Y:S04]  /*9770*/  @P0 LDS.128 R128, [R4+0x400] ;  /* 0x0004000004800984 */ /* 0x0004680000000c00 */
[----:B------:R2:W1:Y:S04]  /*9780*/  @P0 LDS.128 R136, [R3+0x400] ;  /* 0x0004000003880984 */ /* 0x0004680000000c00 */
[----:B------:R2:W1:Y:S02]  /*9790*/  @P0 LDS.128 R144, [R110+0x400] ;  /* 0x000400006e900984 */ /* 0x0004640000000c00 */
.L_x_117:
[----:B------:R-:W-:Y:S05]  /*97a0*/  BSYNC B1 ;  /* 0x0000000000017941 */ /* 0x000fea0003800000 */
.L_x_116:
[----:B--2---:R-:W-:Y:S05]  /*97b0*/  VIADD R3, R80, 0xc0 ;  /* 0x000000c050037836 */ /* 0x004fea0000000000 */
[----:B------:R-:W-:Y:S04]  /*97c0*/  SHF.R.U32.HI R3, RZ, 0x15, R3 ;  /* 0x00000015ff037819 */ /* 0x000fe80000011603 */
[----:B------:R-:W-:Y:S11]  /*97d0*/  LOP3.LUT P0, RZ, R3, 0x3, R162, 0x48, !PT ;  /* 0x0000000303ff7812 */ /* 0x000ff600078048a2 */
[----:B------:R-:W-:Y:S02]  /*97e0*/  @!UPT UIADD3 URZ, UPT, UPT, URZ, URZ, URZ ;  /* 0x000000fffffff290 */ /* 0x000fe4000fffe0ff */
[----:B------:R-:W-:Y:S05]  /*97f0*/  @!P0 BRA `(.L_x_121) ;  /* 0x0000000000408947 */ /* 0x000fea0003800000 */
[----:B------:R-:W2:Y:S01]  /*9800*/  LDCU.64 UR8, c[0x4][0x70] ;  /* 0x01000e00ff0877ac */ /* 0x000ea20008000a00 */
[----:B------:R-:W-:Y:S01]  /*9810*/  MOV R3, 0x0 ;  /* 0x0000000000037802 */ /* 0x000fe20000000f00 */
[----:B------:R-:W-:Y:S02]  /*9820*/  HFMA2 R12, -RZ, RZ, 0, 5.9604644775390625e-08 ;  /* 0x00000001ff0c7431 */ /* 0x000fe400000001ff */
[----:B-1----:R-:W-:Y:S02]  /*9830*/  IMAD.MOV.U32 R8, RZ, RZ, 0x192 ;  /* 0x00000192ff087424 */ /* 0x002fe400078e00ff */
[----:B------:R-:W-:Y:S01]  /*9840*/  IMAD.MOV.U32 R13, RZ, RZ, RZ ;  /* 0x000000ffff0d7224 */ /* 0x000fe200078e00ff */
[----:B------:R-:W1:Y:S01]  /*9850*/  LDCU.64 UR6, c[0x4][0x78] ;  /* 0x01000f00ff0677ac */ /* 0x000e620008000a00 */
[----:B------:R-:W3:Y:S01]  /*9860*/  LDC.64 R2, c[0x4][R3] ;  /* 0x0100000003027b82 */ /* 0x000ee20000000a00 */
[----:B------:R-:W5:Y:S01]  /*9870*/  LDCU.64 UR4, c[0x4][0x10] ;  /* 0x01000200ff0477ac */ /* 0x000f620008000a00 */
[----:B--2---:R-:W-:Y:S01]  /*9880*/  MOV R5, UR9 ;  /* 0x0000000900057c02 */ /* 0x004fe20008000f00 */
[----:B------:R-:W-:Y:S01]  /*9890*/  IMAD.U32 R4, RZ, RZ, UR8 ;  /* 0x00000008ff047e24 */ /* 0x000fe2000f8e00ff */
[----:B-1----:R-:W-:Y:S01]  /*98a0*/  MOV R7, UR7 ;  /* 0x0000000700077c02 */ /* 0x002fe20008000f00 */
[----:B------:R-:W-:Y:S01]  /*98b0*/  IMAD.U32 R6, RZ, RZ, UR6 ;  /* 0x00000006ff067e24 */ /* 0x000fe2000f8e00ff */
[----:B-----5:R-:W-:Y:S01]  /*98c0*/  MOV R11, UR5 ;  /* 0x00000005000b7c02 */ /* 0x020fe20008000f00 */
[----:B------:R-:W-:Y:S02]  /*98d0*/  IMAD.U32 R10, RZ, RZ, UR4 ;  /* 0x00000004ff0a7e24 */ /* 0x000fe4000f8e00ff */
[----:B------:R-:W-:Y:S07]  /*98e0*/  LEPC R20, `(.L_x_121) ;  /* 0x000000001014794e */ /* 0x000fee0000000000 */
[----:B---34-:R-:W-:Y:S05]  /*98f0*/  CALL.ABS.NOINC R2 ;  /* 0x0000000002007343 */ /* 0x018fea0003c00000 */
.L_x_121:
[----:B------:R-:W-:Y:S01]  /*9900*/  ISETP.NE.AND P0, PT, R170, RZ, PT ;  /* 0x000000ffaa00720c */ /* 0x000fe20003f05270 */
[----:B------:R-:W-:Y:S05]  /*9910*/  WARPSYNC.ALL ;  /* 0x0000000000007948 */ /* 0x000fea0003800000 */
[----:B------:R-:W-:Y:S01]  /*9920*/  R2UR UR4, R80 ;  /* 0x00000000500472ca */ /* 0x000fe200000e0000 */
[--C-:B---3--:R-:W-:Y:S01]  /*9930*/  HADD2.F32 R82, -RZ, R88.reuse.H0_H0 ;  /* 0x20000058ff527230 */ /* 0x108fe20000004100 */
[----:B------:R-:W-:Y:S01]  /*9940*/  R2UR UR5, R87 ;  /* 0x00000000570572ca */ /* 0x000fe200000e0000 */
[----:B------:R-:W-:Y:S01]  /*9950*/  HADD2.F32 R84, -RZ, R88.H1_H1 ;  /* 0x30000058ff547230 */ /* 0x000fe20000004100 */
[----:B------:R-:W-:Y:S01]  /*9960*/  BSSY.RECONVERGENT B0, `(.L_x_122) ;  /* 0x00000fd000007945 */ /* 0x000fe20003800200 */
[--C-:B------:R-:W-:Y:S02]  /*9970*/  HADD2.F32 R83, -RZ, R89.reuse.H0_H0 ;  /* 0x20000059ff537230 */ /* 0x100fe40000004100 */
[----:B------:R-:W-:Y:S02]  /*9980*/  HADD2.F32 R86, -RZ, R89.H1_H1 ;  /* 0x30000059ff567230 */ /* 0x000fe40000004100 */
[--C-:B------:R-:W-:Y:S02]  /*9990*/  HADD2.F32 R85, -RZ, R90.reuse.H0_H0 ;  /* 0x2000005aff557230 */ /* 0x100fe40000004100 */
[----:B------:R-:W-:Y:S02]  /*99a0*/  HADD2.F32 R88, -RZ, R90.H1_H1 ;  /* 0x3000005aff587230 */ /* 0x000fe40000004100 */
[----:B-1----:R-:W1:Y:S01]  /*99b0*/  LDTM.x64 R4, tmem[UR4+0xc0] ;  /* 0x0000c004000479ee */ /* 0x002e620008340000 */
[----:B------:R-:W-:Y:S01]  /*99c0*/  NOP ;  /* 0x0000000000007918 */ /* 0x000fe20000000000 */
[----:B------:R-:W-:Y:S01]  /*99d0*/  UIADD3 UR5, UPT, UPT, UR5, 0xd0, URZ ;  /* 0x000000d005057890 */ /* 0x000fe2000fffe0ff */
[--C-:B------:R-:W-:Y:S02]  /*99e0*/  HADD2.F32 R87, -RZ, R91.reuse.H0_H0 ;  /* 0x2000005bff577230 */ /* 0x100fe40000004100 */
[----:B------:R-:W-:Y:S01]  /*99f0*/  HADD2.F32 R90, -RZ, R91.H1_H1 ;  /* 0x3000005bff5a7230 */ /* 0x000fe20000004100 */
[----:B------:R-:W-:Y:S01]  /*9a00*/  UPRMT UR5, UR37, 0x654, UR5 ;  /* 0x0000065425057896 */ /* 0x000fe20008000005 */
[--C-:B----4-:R-:W-:Y:S02]  /*9a10*/  HADD2.F32 R89, -RZ, R96.reuse.H0_H0 ;  /* 0x20000060ff597230 */ /* 0x110fe40000004100 */
[----:B------:R-:W-:Y:S02]  /*9a20*/  HADD2.F32 R91, -RZ, R96.H1_H1 ;  /* 0x30000060ff5b7230 */ /* 0x000fe40000004100 */
[--C-:B------:R-:W-:Y:S02]  /*9a30*/  HADD2.F32 R92, -RZ, R97.reuse.H0_H0 ;  /* 0x20000061ff5c7230 */ /* 0x100fe40000004100 */
[----:B------:R-:W-:Y:S02]  /*9a40*/  HADD2.F32 R94, -RZ, R97.H1_H1 ;  /* 0x30000061ff5e7230 */ /* 0x000fe40000004100 */
[----:B-1----:R-:W-:Y:S01]  /*9a50*/  SYNCS.ARRIVE.TRANS64.RED.A1T0 RZ, [UR5], RZ ;  /* 0x000000ffffff79a7 */ /* 0x002fe20008100405 */
[--C-:B------:R-:W-:Y:S02]  /*9a60*/  HADD2.F32 R93, -RZ, R98.reuse.H0_H0 ;  /* 0x20000062ff5d7230 */ /* 0x100fe40000004100 */
[----:B------:R-:W-:Y:S02]  /*9a70*/  HADD2.F32 R96, -RZ, R98.H1_H1 ;  /* 0x30000062ff607230 */ /* 0x000fe40000004100 */
[--C-:B------:R-:W-:Y:S02]  /*9a80*/  HADD2.F32 R95, -RZ, R99.reuse.H0_H0 ;  /* 0x20000063ff5f7230 */ /* 0x100fe40000004100 */
[----:B------:R-:W-:Y:S02]  /*9a90*/  HADD2.F32 R98, -RZ, R99.H1_H1 ;  /* 0x30000063ff627230 */ /* 0x000fe40000004100 */
[C---:B------:R-:W-:Y:S01]  /*9aa0*/  FMUL R4, R78.reuse, R4 ;  /* 0x000000044e047220 */ /* 0x040fe20000400000 */
[C---:B------:R-:W-:Y:S01]  /*9ab0*/  FMUL R5, R78.reuse, R5 ;  /* 0x000000054e057220 */ /* 0x040fe20000400000 */
[C---:B------:R-:W-:Y:S01]  /*9ac0*/  FMUL R6, R78.reuse, R6 ;  /* 0x000000064e067220 */ /* 0x040fe20000400000 */
[C---:B------:R-:W-:Y:S01]  /*9ad0*/  FMUL R7, R78.reuse, R7 ;  /* 0x000000074e077220 */ /* 0x040fe20000400000 */
[C---:B------:R-:W-:Y:S01]  /*9ae0*/  FFMA R4, R81.reuse, R82, R4 ;  /* 0x0000005251047223 */ /* 0x040fe20000000004 */
[C---:B------:R-:W-:Y:S01]  /*9af0*/  FFMA R5, R81.reuse, R84, R5 ;  /* 0x0000005451057223 */ /* 0x040fe20000000005 */
[C---:B------:R-:W-:Y:S01]  /*9b00*/  FFMA R6, R81.reuse, R83, R6 ;  /* 0x0000005351067223 */ /* 0x040fe20000000006 */
[----:B------:R-:W-:Y:S01]  /*9b10*/  FFMA R7, R81, R86, R7 ;  /* 0x0000005651077223 */ /* 0x000fe20000000007 */
[C---:B------:R-:W-:Y:S01]  /*9b20*/  FMUL R8, R78.reuse, R8 ;  /* 0x000000084e087220 */ /* 0x040fe20000400000 */
[C---:B------:R-:W-:Y:S01]  /*9b30*/  FMUL R9, R78.reuse, R9 ;  /* 0x000000094e097220 */ /* 0x040fe20000400000 */
[----:B------:R-:W-:Y:S01]  /*9b40*/  F2FP.F16.F32.PACK_AB R4, R5, R4 ;  /* 0x000000040504723e */ /* 0x000fe200000000ff */
[C---:B------:R-:W-:Y:S01]  /*9b50*/  FMUL R10, R78.reuse, R10 ;  /* 0x0000000a4e0a7220 */ /* 0x040fe20000400000 */
[----:B------:R-:W-:Y:S01]  /*9b60*/  F2FP.F16.F32.PACK_AB R5, R7, R6 ;  /* 0x000000060705723e */ /* 0x000fe200000000ff */
[C---:B------:R-:W-:Y:S01]  /*9b70*/  FFMA R8, R81.reuse, R85, R8 ;  /* 0x0000005551087223 */ /* 0x040fe20000000008 */
[C---:B------:R-:W-:Y:S01]  /*9b80*/  FFMA R9, R81.reuse, R88, R9 ;  /* 0x0000005851097223 */ /* 0x040fe20000000009 */
[----:B------:R-:W-:Y:S01]  /*9b90*/  FFMA R10, R81, R87, R10 ;  /* 0x00000057510a7223 */ /* 0x000fe2000000000a */
[C---:B------:R-:W-:Y:S01]  /*9ba0*/  FMUL R11, R78.reuse, R11 ;  /* 0x0000000b4e0b7220 */ /* 0x040fe20000400000 */
[C---:B------:R-:W-:Y:S01]  /*9bb0*/  FMUL R0, R78.reuse, R12 ;  /* 0x0000000c4e007220 */ /* 0x040fe20000400000 */
[C---:B------:R-:W-:Y:S01]  /*9bc0*/  FMUL R2, R78.reuse, R13 ;  /* 0x0000000d4e027220 */ /* 0x040fe20000400000 */
[----:B------:R-:W-:Y:S01]  /*9bd0*/  F2FP.F16.F32.PACK_AB R6, R9, R8 ;  /* 0x000000080906723e */ /* 0x000fe200000000ff */
[C---:B------:R-:W-:Y:S01]  /*9be0*/  FFMA R11, R81.reuse, R90, R11 ;  /* 0x0000005a510b7223 */ /* 0x040fe2000000000b */
[C---:B------:R-:W-:Y:S01]  /*9bf0*/  FFMA R0, R81.reuse, R89, R0 ;  /* 0x0000005951007223 */ /* 0x040fe20000000000 */
[----:B------:R-:W-:Y:S01]  /*9c00*/  FFMA R2, R81, R91, R2 ;  /* 0x0000005b51027223 */ /* 0x000fe20000000002 */
[C---:B------:R-:W-:Y:S01]  /*9c10*/  FMUL R3, R78.reuse, R14 ;  /* 0x0000000e4e037220 */ /* 0x040fe20000400000 */
[C---:B------:R-:W-:Y:S01]  /*9c20*/  FMUL R15, R78.reuse, R15 ;  /* 0x0000000f4e0f7220 */ /* 0x040fe20000400000 */
[----:B------:R-:W-:Y:S01]  /*9c30*/  F2FP.F16.F32.PACK_AB R7, R11, R10 ;  /* 0x0000000a0b07723e */ /* 0x000fe200000000ff */
[----:B------:R-:W-:Y:S01]  /*9c40*/  FMUL R12, R78, R16 ;  /* 0x000000104e0c7220 */ /* 0x000fe20000400000 */
[----:B------:R-:W-:Y:S01]  /*9c50*/  F2FP.F16.F32.PACK_AB R8, R2, R0 ;  /* 0x000000000208723e */ /* 0x000fe200000000ff */
[C---:B------:R-:W-:Y:S01]  /*9c60*/  FFMA R3, R81.reuse, R92, R3 ;  /* 0x0000005c51037223 */ /* 0x040fe20000000003 */
[C---:B------:R-:W-:Y:S01]  /*9c70*/  FFMA R15, R81.reuse, R94, R15 ;  /* 0x0000005e510f7223 */ /* 0x040fe2000000000f */
[----:B------:R1:W-:Y:S01]  /*9c80*/  STS.128 [R178+UR48+0xc400], R4 ;  /* 0x00c40004b2007988 */ /* 0x0003e20008000c30 */
[----:B------:R-:W-:Y:S01]  /*9c90*/  FFMA R12, R81, R93, R12 ;  /* 0x0000005d510c7223 */ /* 0x000fe2000000000c */
[C---:B------:R-:W-:Y:S01]  /*9ca0*/  FMUL R13, R78.reuse, R17 ;  /* 0x000000114e0d7220 */ /* 0x040fe20000400000 */
[C---:B------:R-:W-:Y:S01]  /*9cb0*/  FMUL R14, R78.reuse, R18 ;  /* 0x000000124e0e7220 */ /* 0x040fe20000400000 */
[----:B------:R-:W-:Y:S01]  /*9cc0*/  F2FP.F16.F32.PACK_AB R9, R15, R3 ;  /* 0x000000030f09723e */ /* 0x000fe200000000ff */
[--C-:B------:R-:W-:Y:S02]  /*9cd0*/  HADD2.F32 R97, -RZ, R104.reuse.H0_H0 ;  /* 0x20000068ff617230 */ /* 0x100fe40000004100 */
[C---:B------:R-:W-:Y:S01]  /*9ce0*/  FFMA R13, R81.reuse, R96, R13 ;  /* 0x00000060510d7223 */ /* 0x040fe2000000000d */
[----:B------:R-:W-:Y:S01]  /*9cf0*/  FFMA R14, R81, R95, R14 ;  /* 0x0000005f510e7223 */ /* 0x000fe2000000000e */
[C---:B------:R-:W-:Y:S01]  /*9d00*/  FMUL R19, R78.reuse, R19 ;  /* 0x000000134e137220 */ /* 0x040fe20000400000 */
[----:B------:R-:W-:Y:S02]  /*9d10*/  HADD2.F32 R100, -RZ, R104.H1_H1 ;  /* 0x30000068ff647230 */ /* 0x000fe40000004100 */
[C---:B------:R-:W-:Y:S01]  /*9d20*/  FMUL R16, R78.reuse, R20 ;  /* 0x000000144e107220 */ /* 0x040fe20000400000 */
[----:B------:R-:W-:Y:S01]  /*9d30*/  F2FP.F16.F32.PACK_AB R10, R13, R12 ;  /* 0x0000000c0d0a723e */ /* 0x000fe200000000ff */
[C---:B------:R-:W-:Y:S01]  /*9d40*/  FFMA R19, R81.reuse, R98, R19 ;  /* 0x0000006251137223 */ /* 0x040fe20000000013 */
[--C-:B------:R-:W-:Y:S02]  /*9d50*/  HADD2.F32 R99, -RZ, R105.reuse.H0_H0 ;  /* 0x20000069ff637230 */ /* 0x100fe40000004100 */
[----:B------:R-:W-:Y:S01]  /*9d60*/  FFMA R16, R81, R97, R16 ;  /* 0x0000006151107223 */ /* 0x000fe20000000010 */
[C---:B------:R-:W-:Y:S01]  /*9d70*/  FMUL R17, R78.reuse, R21 ;  /* 0x000000154e117220 */ /* 0x040fe20000400000 */
[----:B------:R-:W-:Y:S01]  /*9d80*/  HADD2.F32 R102, -RZ, R105.H1_H1 ;  /* 0x30000069ff667230 */ /* 0x000fe20000004100 */
[----:B------:R-:W-:Y:S01]  /*9d90*/  F2FP.F16.F32.PACK_AB R11, R19, R14 ;  /* 0x0000000e130b723e */ /* 0x000fe200000000ff */
[C---:B------:R-:W-:Y:S01]  /*9da0*/  FMUL R18, R78.reuse, R22 ;  /* 0x000000164e127220 */ /* 0x040fe20000400000 */
[C---:B------:R-:W-:Y:S01]  /*9db0*/  FFMA R17, R81.reuse, R100, R17 ;  /* 0x0000006451117223 */ /* 0x040fe20000000011 */
[--C-:B------:R-:W-:Y:S02]  /*9dc0*/  HADD2.F32 R101, -RZ, R106.reuse.H0_H0 ;  /* 0x2000006aff657230 */ /* 0x100fe40000004100 */
[C---:B------:R-:W-:Y:S01]  /*9dd0*/  FMUL R23, R78.reuse, R23 ;  /* 0x000000174e177220 */ /* 0x040fe20000400000 */
[----:B------:R1:W-:Y:S01]  /*9de0*/  STS.128 [R179+0xc400], R8 ;  /* 0x00c40008b3007388 */ /* 0x0003e20000000c00 */
[----:B------:R-:W-:Y:S01]  /*9df0*/  FFMA R18, R81, R99, R18 ;  /* 0x0000006351127223 */ /* 0x000fe20000000012 */
[----:B------:R-:W-:Y:S01]  /*9e00*/  F2FP.F16.F32.PACK_AB R16, R17, R16 ;  /* 0x000000101110723e */ /* 0x000fe200000000ff */
[----:B------:R-:W-:Y:S01]  /*9e10*/  FFMA R23, R81, R102, R23 ;  /* 0x0000006651177223 */ /* 0x000fe20000000017 */
[----:B------:R-:W-:Y:S02]  /*9e20*/  HADD2.F32 R104, -RZ, R106.H1_H1 ;  /* 0x3000006aff687230 */ /* 0x000fe40000004100 */
[C---:B------:R-:W-:Y:S01]  /*9e30*/  FMUL R20, R78.reuse, R24 ;  /* 0x000000184e147220 */ /* 0x040fe20000400000 */
[--C-:B------:R-:W-:Y:S02]  /*9e40*/  HADD2.F32 R103, -RZ, R107.reuse.H0_H0 ;  /* 0x2000006bff677230 */ /* 0x100fe40000004100 */
[C---:B------:R-:W-:Y:S01]  /*9e50*/  FMUL R21, R78.reuse, R25 ;  /* 0x000000194e157220 */ /* 0x040fe20000400000 */
[----:B------:R-:W-:Y:S01]  /*9e60*/  F2FP.F16.F32.PACK_AB R17, R23, R18 ;  /* 0x000000121711723e */ /* 0x000fe200000000ff */
[C---:B------:R-:W-:Y:S01]  /*9e70*/  FFMA R20, R81.reuse, R101, R20 ;  /* 0x0000006551147223 */ /* 0x040fe20000000014 */
[----:B------:R-:W-:Y:S02]  /*9e80*/  HADD2.F32 R106, -RZ, R107.H1_H1 ;  /* 0x3000006bff6a7230 */ /* 0x000fe40000004100 */
[----:B------:R-:W-:Y:S01]  /*9e90*/  FFMA R21, R81, R104, R21 ;  /* 0x0000006851157223 */ /* 0x000fe20000000015 */
[C---:B------:R-:W-:Y:S01]  /*9ea0*/  FMUL R22, R78.reuse, R26 ;  /* 0x0000001a4e167220 */ /* 0x040fe20000400000 */
[--C-:B------:R-:W-:Y:S02]  /*9eb0*/  HADD2.F32 R105, -RZ, R112.reuse.H0_H0 ;  /* 0x20000070ff697230 */ /* 0x100fe40000004100 */
[C---:B------:R-:W-:Y:S01]  /*9ec0*/  FMUL R27, R78.reuse, R27 ;  /* 0x0000001b4e1b7220 */ /* 0x040fe20000400000 */
[----:B------:R-:W-:Y:S01]  /*9ed0*/  HADD2.F32 R108, -RZ, R112.H1_H1 ;  /* 0x30000070ff6c7230 */ /* 0x000fe20000004100 */
[----:B------:R-:W-:Y:S01]  /*9ee0*/  F2FP.F16.F32.PACK_AB R18, R21, R20 ;  /* 0x000000141512723e */ /* 0x000fe200000000ff */
[C---:B------:R-:W-:Y:S01]  /*9ef0*/  FFMA R22, R81.reuse, R103, R22 ;  /* 0x0000006751167223 */ /* 0x040fe20000000016 */
        /* <DEDUP_REMOVED lines=9> */
[--C-:B------:R-:W-:Y:S01]  /*9f90*/  HADD2.F32 R109, -RZ, R114.reuse.H0_H0 ;  /* 0x20000072ff6d7230 */ /* 0x100fe20000004100 */
[----:B------:R1:W-:Y:S01]  /*9fa0*/  STS.128 [R177+0xc400], R16 ;  /* 0x00c40010b1007388 */ /* 0x0003e20000000c00 */
        /* <DEDUP_REMOVED lines=69> */
[C---:B------:R-:W-:Y:S01]  /*a400*/  FFMA R45, R81.reuse, R128, R45 ;  /* 0x00000080512d7223 */ /* 0x040fe2000000002d */
[C---:B------:R-:W-:Y:S01]  /*a410*/  FMUL R46, R78.reuse, R50 ;  /* 0x000000324e2e7220 */ /* 0x040fe20000400000 */
[--C-:B------:R-:W-:Y:S02]  /*a420*/  HADD2.F32 R129, -RZ, R136.reuse.H0_H0 ;  /* 0x20000088ff817230 */ /* 0x100fe40000004100 */
[C---:B------:R-:W-:Y:S01]  /*a430*/  FMUL R51, R78.reuse, R51 ;  /* 0x000000334e337220 */ /* 0x040fe20000400000 */
[----:B------:R-:W-:Y:S02]  /*a440*/  HADD2.F32 R132, -RZ, R136.H1_H1 ;  /* 0x30000088ff847230 */ /* 0x000fe40000004100 */
[C---:B------:R-:W-:Y:S01]  /*a450*/  FMUL R48, R78.reuse, R52 ;  /* 0x000000344e307220 */ /* 0x040fe20000400000 */
[--C-:B------:R-:W-:Y:S02]  /*a460*/  HADD2.F32 R131, -RZ, R137.reuse.H0_H0 ;  /* 0x20000089ff837230 */ /* 0x100fe40000004100 */
[C---:B------:R-:W-:Y:S01]  /*a470*/  FMUL R49, R78.reuse, R53 ;  /* 0x000000354e317220 */ /* 0x040fe20000400000 */
[C---:B------:R-:W-:Y:S01]  /*a480*/  FFMA R46, R81.reuse, R127, R46 ;  /* 0x0000007f512e7223 */ /* 0x040fe2000000002e */
[----:B------:R-:W-:Y:S02]  /*a490*/  HADD2.F32 R134, -RZ, R137.H1_H1 ;  /* 0x30000089ff867230 */ /* 0x000fe40000004100 */
[C---:B------:R-:W-:Y:S01]  /*a4a0*/  FMUL R50, R78.reuse, R54 ;  /* 0x000000364e327220 */ /* 0x040fe20000400000 */
[C---:B------:R-:W-:Y:S01]  /*a4b0*/  FFMA R51, R81.reuse, R130, R51 ;  /* 0x0000008251337223 */ /* 0x040fe20000000033 */
        /* <DEDUP_REMOVED lines=11> */
[----:B------:R-:W-:Y:S01]  /*a570*/  FFMA R55, R81, R134, R55 ;  /* 0x0000008651377223 */ /* 0x000fe20000000037 */
[--C-:B------:R-:W-:Y:S02]  /*a580*/  HADD2.F32 R137, -RZ, R144.reuse.H0_H0 ;  /* 0x20000090ff897230 */ /* 0x100fe40000004100 */
[C---:B------:R-:W-:Y:S01]  /*a590*/  FMUL R59, R78.reuse, R59 ;  /* 0x0000003b4e3b7220 */ /* 0x040fe20000400000 */
[----:B------:R-:W-:Y:S01]  /*a5a0*/  F2FP.F16.F32.PACK_AB R42, R45, R44 ;  /* 0x0000002c2d2a723e */ /* 0x000fe200000000ff */
[----:B------:R-:W-:Y:S01]  /*a5b0*/  FFMA R52, R81, R133, R52 ;  /* 0x0000008551347223 */ /* 0x000fe20000000034 */
[----:B------:R-:W-:Y:S01]  /*a5c0*/  F2FP.F16.F32.PACK_AB R43, R51, R46 ;  /* 0x0000002e332b723e */ /* 0x000fe200000000ff */
[----:B------:R-:W-:Y:S02]  /*a5d0*/  HADD2.F32 R140, -RZ, R144.H1_H1 ;  /* 0x30000090ff8c7230 */ /* 0x000fe40000004100 */
[C---:B------:R-:W-:Y:S01]  /*a5e0*/  FMUL R56, R78.reuse, R60 ;  /* 0x0000003c4e387220 */ /* 0x040fe20000400000 */
[C---:B------:R-:W-:Y:S01]  /*a5f0*/  FFMA R53, R81.reuse, R136, R53 ;  /* 0x0000008851357223 */ /* 0x040fe20000000035 */
[--C-:B------:R-:W-:Y:S01]  /*a600*/  HADD2.F32 R139, -RZ, R145.reuse.H0_H0 ;  /* 0x20000091ff8b7230 */ /* 0x100fe20000004100 */
[----:B------:R1:W-:Y:S01]  /*a610*/  STS.128 [R182+0xc400], R40 ;  /* 0x00c40028b6007388 */ /* 0x0003e20000000c00 */
        /* <DEDUP_REMOVED lines=15> */
[----:B------:R-:W-:Y:S02]  /*a710*/  HADD2.F32 R146, -RZ, R147.H1_H1 ;  /* 0x30000093ff927230 */ /* 0x000fe40000004100 */
[C---:B------:R-:W-:Y:S01]  /*a720*/  FMUL R62, R78.reuse, R66 ;  /* 0x000000424e3e7220 */ /* 0x040fe20000400000 */
[----:B------:R-:W-:Y:S01]  /*a730*/  F2FP.F16.F32.PACK_AB R49, R55, R50 ;  /* 0x000000323731723e */ /* 0x000fe200000000ff */
        /* <DEDUP_REMOVED lines=31> */
.L_x_123:
[----:B------:R-:W-:Y:S05]  /*a930*/  BSYNC.RECONVERGENT B0 ;  /* 0x0000000000007941 */ /* 0x000fea0003800200 */
.L_x_122:
[----:B------:R-:W-:Y:S01]  /*a940*/  BAR.SYNC.DEFER_BLOCKING 0x1, 0x80 ;  /* 0x0042000000007b1d */ /* 0x000fe20000010000 */
[----:B------:R-:W-:Y:S01]  /*a950*/  UISETP.NE.AND UP0, UPT, UR49, -0x4, UPT ;  /* 0xfffffffc3100788c */ /* 0x000fe2000bf05270 */
[----:B------:R-:W-:Y:S08]  /*a960*/  IADD3 R76, PT, PT, R76, 0x1, RZ ;  /* 0x000000014c4c7810 */ /* 0x000ff00007ffe0ff */
[----:B------:R-:W-:Y:S05]  /*a970*/  BRA.U !UP0, `(.L_x_124) ;  /* 0x0000000108287547 */ /* 0x000fea000b800000 */
[----:B------:R-:W-:Y:S01]  /*a980*/  ISETP.NE.AND P0, PT, R176, RZ, PT ;  /* 0x000000ffb000720c */ /* 0x000fe20003f05270 */
[----:B------:R-:W-:Y:S01]  /*a990*/  IMAD.U32 R3, RZ, RZ, UR51 ;  /* 0x00000033ff037e24 */ /* 0x000fe2000f8e00ff */
[----:B------:R-:W-:Y:S01]  /*a9a0*/  UIADD3 UR51, UPT, UPT, UR51, 0x1, URZ ;  /* 0x0000000133337890 */ /* 0x000fe2000fffe0ff */
[----:B------:R-:W-:Y:S03]  /*a9b0*/  IMAD.U32 R0, RZ, RZ, UR37 ;  /* 0x00000025ff007e24 */ /* 0x000fe6000f8e00ff */
[----:B------:R-:W-:Y:S04]  /*a9c0*/  UISETP.NE.AND UP0, UPT, UR51, 0x4, UPT ;  /* 0x000000043300788c */ /* 0x000fe8000bf05270 */
[----:B------:R-:W-:Y:S03]  /*a9d0*/  USEL UR51, UR51, URZ, UP0 ;  /* 0x000000ff33337287 */ /* 0x000fe60008000000 */
[----:B------:R-:W-:Y:S05]  /*a9e0*/  @P0 LEA R3, R3, UR48, 0x3 ;  /* 0x0000003003030c11 */ /* 0x000fea000f8e18ff */
[----:B------:R-:W-:Y:S05]  /*a9f0*/  @P0 VIADD R3, R3, 0x70 ;  /* 0x0000007003030836 */ /* 0x000fea0000000000 */
[----:B------:R-:W-:Y:S04]  /*aa00*/  @P0 PRMT R0, R0, 0x654, R3 ;  /* 0x0000065400000816 */ /* 0x000fe80000000003 */
[----:B------:R2:W-:Y:S03]  /*aa10*/  @P0 SYNCS.ARRIVE.TRANS64.RED.A1T0 RZ, [R0+URZ], RZ ;  /* 0x000000ff00ff09a7 */ /* 0x0005e600081004ff */
.L_x_124:
[----:B------:R-:W-:Y:S01]  /*aa20*/  ISETP.NE.AND P2, PT, R171, RZ, PT ;  /* 0x000000ffab00720c */ /* 0x000fe20003f45270 */
[----:B------:R-:W-:Y:S01]  /*aa30*/  UIADD3 UR49, UPT, UPT, UR49, 0x4, URZ ;  /* 0x0000000431317890 */ /* 0x000fe2000fffe0ff */
[----:B------:R-:W-:Y:S01]  /*aa40*/  ISETP.NE.AND P0, PT, R173, 0x2, PT ;  /* 0x00000002ad00780c */ /* 0x000fe20003f05270 */
[----:B------:R-:W-:Y:S01]  /*aa50*/  IMAD.IADD R20, R75, 0x1, R154 ;  /* 0x000000014b147824 */ /* 0x000fe200078e029a */
[----:B------:R-:W-:Y:S01]  /*aa60*/  ISETP.NE.AND P1, PT, R76, 0x2, PT ;  /* 0x000000024c00780c */ /* 0x000fe20003f25270 */
[----:B------:R-:W-:Y:S01]  /*aa70*/  IMAD.IADD R21, R77, 0x1, R156 ;  /* 0x000000014d157824 */ /* 0x000fe200078e029c */
[----:B--2---:R-:W-:Y:S02]  /*aa80*/  SEL R0, RZ, 0x1, P0 ;  /* 0x00000001ff007807 */ /* 0x004fe40000000000 */
[----:B------:R-:W-:Y:S02]  /*aa90*/  SEL R3, RZ, 0x1, P1 ;  /* 0x00000001ff037807 */ /* 0x000fe40000800000 */
[----:B------:R-:W-:Y:S02]  /*aaa0*/  LOP3.LUT R165, R165, R0, RZ, 0x3c, !PT ;  /* 0x00000000a5a57212 */ /* 0x000fe400078e3cff */
[----:B------:R-:W-:Y:S02]  /*aab0*/  LOP3.LUT R166, R166, R3, RZ, 0x3c, !PT ;  /* 0x00000003a6a67212 */ /* 0x000fe400078e3cff */
[----:B------:R-:W-:Y:S02]  /*aac0*/  @P2 R2UR UR36, R164 ;  /* 0x00000000a42422ca */ /* 0x000fe400000e0000 */
[----:B------:R-:W-:Y:S02]  /*aad0*/  SEL R173, R173, RZ, P0 ;  /* 0x000000ffadad7207 */ /* 0x000fe40000000000 */
[----:B------:R-:W-:Y:S01]  /*aae0*/  SEL R76, R76, RZ, P1 ;  /* 0x000000ff4c4c7207 */ /* 0x000fe20000800000 */
[----:B------:R-:W-:Y:S10]  /*aaf0*/  @P2 BRA `(.L_x_125) ;  /* 0xffffffa0000c2947 */ /* 0x000ff4000383ffff */
[----:B------:R-:W-:-:S09]  /*ab00*/  UISETP.NE.AND UP0, UPT, UR50, URZ, UPT ;  /* 0x000000ff3200728c */ /* 0x000fd2000bf05270 */
[----:B------:R-:W-:Y:S05]  /*ab10*/  BRA.U !UP0, `(.L_x_126) ;  /* 0x0000000108487547 */ /* 0x000fea000b800000 */
[----:B------:R-:W2:Y:S02]  /*ab20*/  LDCU.64 UR4, c[0x0][0x890] ;  /* 0x00011200ff0477ac */ /* 0x000ea40008000a00 */
[----:B--2---:R-:W-:-:S04]  /*ab30*/  UISETP.NE.U32.AND UP0, UPT, UR4, URZ, UPT ;  /* 0x000000ff0400728c */ /* 0x004fc8000bf05070 */
[----:B------:R-:W-:-:S09]  /*ab40*/  UISETP.NE.AND.EX UP0, UPT, UR5, URZ, UPT, UP0 ;  /* 0x000000ff0500728c */ /* 0x000fd2000bf05300 */
[----:B------:R-:W-:Y:S05]  /*ab50*/  BRA.U UP0, `(.L_x_127) ;  /* 0x00000001000c7547 */ /* 0x000fea000b800000 */
[----:B------:R-:W-:-:S13]  /*ab60*/  FSETP.NEU.AND P0, PT, R81, RZ, PT ;  /* 0x000000ff5100720b */ /* 0x000fda0003f0d000 */
[----:B------:R-:W-:Y:S05]  /*ab70*/  @!P0 EXIT ;  /* 0x000000000000894d */ /* 0x000fea0003800000 */
[----:B------:R-:W-:Y:S05]  /*ab80*/  BRA `(.L_x_126) ;  /* 0x00000000002c7947 */ /* 0x000fea0003800000 */
.L_x_127:
[----:B------:R-:W-:Y:S01]  /*ab90*/  ISETP.NE.AND P0, PT, R172, RZ, PT ;  /* 0x000000ffac00720c */ /* 0x000fe20003f05270 */
[----:B------:R-:W-:-:S12]  /*aba0*/  BSSY.RECONVERGENT B0, `(.L_x_126) ;  /* 0x0000009000007945 */ /* 0x000fd80003800200 */
[----:B------:R-:W-:Y:S05]  /*abb0*/  @P0 BRA `(.L_x_128) ;  /* 0x0000000000140947 */ /* 0x000fea0003800000 */
[----:B------:R-:W2:Y:S02]  /*abc0*/  LDCU.64 UR4, c[0x0][0x888] ;  /* 0x00011100ff0477ac */ /* 0x000ea40008000a00 */
[----:B--2---:R-:W-:-:S04]  /*abd0*/  ISETP.NE.U32.AND P0, PT, RZ, UR4, PT ;  /* 0x00000004ff007c0c */ /* 0x004fc8000bf05070 */
[----:B------:R-:W-:-:S13]  /*abe0*/  ISETP.NE.AND.EX P0, PT, RZ, UR5, PT, P0 ;  /* 0x00000005ff007c0c */ /* 0x000fda000bf05300 */
[----:B------:R-:W-:Y:S05]  /*abf0*/  @!P0 EXIT ;  /* 0x000000000000894d */ /* 0x000fea0003800000 */
[----:B------:R-:W-:Y:S05]  /*ac00*/  BRA `(.L_x_129) ;  /* 0x0000000000087947 */ /* 0x000fea0003800000 */
.L_x_128:
[----:B------:R-:W-:-:S13]  /*ac10*/  FSETP.NEU.AND P0, PT, R81, RZ, PT ;  /* 0x000000ff5100720b */ /* 0x000fda0003f0d000 */
[----:B------:R-:W-:Y:S05]  /*ac20*/  @!P0 EXIT ;  /* 0x000000000000894d */ /* 0x000fea0003800000 */
.L_x_129:
[----:B------:R-:W-:Y:S05]  /*ac30*/  BSYNC.RECONVERGENT B0 ;  /* 0x0000000000007941 */ /* 0x000fea0003800200 */
.L_x_126:
[----:B------:R-:W-:Y:S01]  /*ac40*/  ULEA UR4, UR51, UR48, 0x3 ;  /* 0x0000003033047291 */ /* 0x000fe2000f8e18ff */
[----:B------:R-:W-:-:S04]  /*ac50*/  DEPBAR.LE SB0, 0x0 ;  /* 0x000080000000791a */ /* 0x000fc80000000000 */
[----:B------:R-:W-:-:S04]  /*ac60*/  UIADD3 UR4, UPT, UPT, UR4, 0x70, URZ ;  /* 0x0000007004047890 */ /* 0x000fc8000fffe0ff */
[----:B------:R-:W-:-:S09]  /*ac70*/  UPRMT UR4, UR37, 0x654, UR4 ;  /* 0x0000065425047896 */ /* 0x000fd20008000004 */
[----:B------:R-:W-:Y:S01]  /*ac80*/  SYNCS.ARRIVE.TRANS64.RED.A1T0 RZ, [UR4], RZ ;  /* 0x000000ffffff79a7 */ /* 0x000fe20008100404 */
[----:B------:R-:W-:Y:S05]  /*ac90*/  EXIT ;  /* 0x000000000000794d */ /* 0x000fea0003800000 */
.L_x_19:
[----:B--2---:R2:W1:Y:S02]  /*aca0*/  SYNCS.PHASECHK.TRANS64.TRYWAIT P0, [R3+URZ+0xf0], R2 ;  /* 0x0000f002030075a7 */ /* 0x00446400080011ff */
[----:B-1----:R-:W-:Y:S05]  /*acb0*/  @!P0 NANOSLEEP.SYNCS 0x989680 ;  /* 0x009896800000895d */ /* 0x002fea0003900000 */
[----:B------:R-:W1:Y:S02]  /*acc0*/  @!P0 SYNCS.PHASECHK.TRANS64 P0, [R3+URZ+0xf0], R2 ;  /* 0x0000f002030085a7 */ /* 0x000e6400080010ff */
[----:B-1----:R-:W-:Y:S05]  /*acd0*/  @!P0 BRA `(.L_x_19) ;  /* 0xfffffffc00f08947 */ /* 0x002fea000383ffff */
[----:B------:R-:W-:Y:S05]  /*ace0*/  BRA `(.L_x_130) ;  /* 0xffffff6800387947 */ /* 0x000fea000383ffff */
.L_x_22:
[----:B-1----:R-:W-:-:S07]  /*acf0*/  MOV R2, UR33 ;  /* 0x0000002100027c02 */ /* 0x002fce0008000f00 */
.L_x_131:
[----:B-1----:R1:W2:Y:S02]  /*ad00*/  SYNCS.PHASECHK.TRANS64.TRYWAIT P0, [R2+URZ+0x28], R5 ;  /* 0x00002805020075a7 */ /* 0x0022a400080011ff */
[----:B--2---:R-:W-:Y:S05]  /*ad10*/  @!P0 NANOSLEEP.SYNCS 0x989680 ;  /* 0x009896800000895d */ /* 0x004fea0003900000 */
[----:B------:R-:W2:Y:S02]  /*ad20*/  @!P0 SYNCS.PHASECHK.TRANS64 P0, [R2+URZ+0x28], R5 ;  /* 0x00002805020085a7 */ /* 0x000ea400080010ff */
[----:B--2---:R-:W-:Y:S05]  /*ad30*/  @!P0 BRA `(.L_x_131) ;  /* 0xfffffffc00f08947 */ /* 0x004fea000383ffff */
[----:B------:R-:W-:Y:S05]  /*ad40*/  BRA `(.L_x_21) ;  /* 0xffffff6800887947 */ /* 0x000fea000383ffff */
.L_x_28:
[----:B-1----:R-:W-:-:S07]  /*ad50*/  MOV R2, UR17 ;  /* 0x0000001100027c02 */ /* 0x002fce0008000f00 */
.L_x_132:
[----:B-1----:R1:W2:Y:S02]  /*ad60*/  SYNCS.PHASECHK.TRANS64.TRYWAIT P0, [R2+URZ+0x28], R5 ;  /* 0x00002805020075a7 */ /* 0x0022a400080011ff */
[----:B--2---:R-:W-:Y:S05]  /*ad70*/  @!P0 NANOSLEEP.SYNCS 0x989680 ;  /* 0x009896800000895d */ /* 0x004fea0003900000 */
[----:B------:R-:W2:Y:S02]  /*ad80*/  @!P0 SYNCS.PHASECHK.TRANS64 P0, [R2+URZ+0x28], R5 ;  /* 0x00002805020085a7 */ /* 0x000ea400080010ff */
[----:B--2---:R-:W-:Y:S05]  /*ad90*/  @!P0 BRA `(.L_x_132) ;  /* 0xfffffffc00f08947 */ /* 0x004fea000383ffff */
[----:B------:R-:W-:Y:S05]  /*ada0*/  BRA `(.L_x_27) ;  /* 0xffffff6c00307947 */ /* 0x000fea000383ffff */
.L_x_32:
[----:B-1----:R1:W2:Y:S02]  /*adb0*/  SYNCS.PHASECHK.TRANS64.TRYWAIT P0, [R2+URZ+0xa0], R3 ;  /* 0x0000a003020075a7 */ /* 0x0022a400080011ff */
[----:B--2---:R-:W-:Y:S05]  /*adc0*/  @!P0 NANOSLEEP.SYNCS 0x989680 ;  /* 0x009896800000895d */ /* 0x004fea0003900000 */
[----:B------:R-:W2:Y:S02]  /*add0*/  @!P0 SYNCS.PHASECHK.TRANS64 P0, [R2+URZ+0xa0], R3 ;  /* 0x0000a003020085a7 */ /* 0x000ea400080010ff */
[----:B--2---:R-:W-:Y:S05]  /*ade0*/  @!P0 BRA `(.L_x_32) ;  /* 0xfffffffc00f08947 */ /* 0x004fea000383ffff */
[----:B------:R-:W-:Y:S05]  /*adf0*/  BRA `(.L_x_133) ;  /* 0xffffff6c00c07947 */ /* 0x000fea000383ffff */
.L_x_36:
[----:B----4-:R-:W-:-:S07]  /*ae00*/  MOV R0, UR5 ;  /* 0x0000000500007c02 */ /* 0x010fce0008000f00 */
.L_x_134:
[----:B-1----:R1:W2:Y:S02]  /*ae10*/  SYNCS.PHASECHK.TRANS64.TRYWAIT P0, [R0+URZ], R3 ;  /* 0x00000003000075a7 */ /* 0x0022a400080011ff */
[----:B--2---:R-:W-:Y:S05]  /*ae20*/  @!P0 NANOSLEEP.SYNCS 0x989680 ;  /* 0x009896800000895d */ /* 0x004fea0003900000 */
[----:B------:R-:W2:Y:S02]  /*ae30*/  @!P0 SYNCS.PHASECHK.TRANS64 P0, [R0+URZ], R3 ;  /* 0x00000003000085a7 */ /* 0x000ea400080010ff */
[----:B--2---:R-:W-:Y:S05]  /*ae40*/  @!P0 BRA `(.L_x_134) ;  /* 0xfffffffc00f08947 */ /* 0x004fea000383ffff */
[----:B------:R-:W-:Y:S05]  /*ae50*/  BRA `(.L_x_135) ;  /* 0xffffff7400307947 */ /* 0x000fea000383ffff */
.L_x_37:
[----:B----4-:R-:W-:-:S07]  /*ae60*/  MOV R0, UR5 ;  /* 0x0000000500007c02 */ /* 0x010fce0008000f00 */
.L_x_136:
[----:B-1----:R1:W2:Y:S02]  /*ae70*/  SYNCS.PHASECHK.TRANS64.TRYWAIT P0, [R0+URZ], R3 ;  /* 0x00000003000075a7 */ /* 0x0022a400080011ff */
[----:B--2---:R-:W-:Y:S05]  /*ae80*/  @!P0 NANOSLEEP.SYNCS 0x989680 ;  /* 0x009896800000895d */ /* 0x004fea0003900000 */
[----:B------:R-:W2:Y:S02]  /*ae90*/  @!P0 SYNCS.PHASECHK.TRANS64 P0, [R0+URZ], R3 ;  /* 0x00000003000085a7 */ /* 0x000ea400080010ff */
[----:B--2---:R-:W-:Y:S05]  /*aea0*/  @!P0 BRA `(.L_x_136) ;  /* 0xfffffffc00f08947 */ /* 0x004fea000383ffff */
[----:B------:R-:W-:Y:S05]  /*aeb0*/  BRA `(.L_x_137) ;  /* 0xffffff74003c7947 */ /* 0x000fea000383ffff */
.L_x_38:
[----:B----4-:R-:W-:-:S07]  /*aec0*/  MOV R0, UR5 ;  /* 0x0000000500007c02 */ /* 0x010fce0008000f00 */
.L_x_138:
[----:B-1----:R1:W2:Y:S02]  /*aed0*/  SYNCS.PHASECHK.TRANS64.TRYWAIT P0, [R0+URZ], R3 ;  /* 0x00000003000075a7 */ /* 0x0022a400080011ff */
[----:B--2---:R-:W-:Y:S05]  /*aee0*/  @!P0 NANOSLEEP.SYNCS 0x989680 ;  /* 0x009896800000895d */ /* 0x004fea0003900000 */
[----:B------:R-:W2:Y:S02]  /*aef0*/  @!P0 SYNCS.PHASECHK.TRANS64 P0, [R0+URZ], R3 ;  /* 0x00000003000085a7 */ /* 0x000ea400080010ff */
[----:B--2---:R-:W-:Y:S05]  /*af00*/  @!P0 BRA `(.L_x_138) ;  /* 0xfffffffc00f08947 */ /* 0x004fea000383ffff */
[----:B------:R-:W-:Y:S05]  /*af10*/  BRA `(.L_x_139) ;  /* 0xffffff7400487947 */ /* 0x000fea000383ffff */
.L_x_39:
[----:B----4-:R-:W-:-:S07]  /*af20*/  MOV R0, UR5 ;  /* 0x0000000500007c02 */ /* 0x010fce0008000f00 */
.L_x_140:
[----:B-1----:R1:W2:Y:S02]  /*af30*/  SYNCS.PHASECHK.TRANS64.TRYWAIT P0, [R0+URZ], R3 ;  /* 0x00000003000075a7 */ /* 0x0022a400080011ff */
[----:B--2---:R-:W-:Y:S05]  /*af40*/  @!P0 NANOSLEEP.SYNCS 0x989680 ;  /* 0x009896800000895d */ /* 0x004fea0003900000 */
[----:B------:R-:W2:Y:S02]  /*af50*/  @!P0 SYNCS.PHASECHK.TRANS64 P0, [R0+URZ], R3 ;  /* 0x00000003000085a7 */ /* 0x000ea400080010ff */
[----:B--2---:R-:W-:Y:S05]  /*af60*/  @!P0 BRA `(.L_x_140) ;  /* 0xfffffffc00f08947 */ /* 0x004fea000383ffff */
[----:B------:R-:W-:Y:S05]  /*af70*/  BRA `(.L_x_141) ;  /* 0xffffff7400547947 */ /* 0x000fea000383ffff */
.L_x_42:
[----:B-1----:R1:W2:Y:S02]  /*af80*/  SYNCS.PHASECHK.TRANS64.TRYWAIT P0, [R0+URZ+0xe0], R5 ;  /* 0x0000e005000075a7 */ /* 0x0022a400080011ff */
[----:B--2---:R-:W-:Y:S05]  /*af90*/  @!P0 NANOSLEEP.SYNCS 0x989680 ;  /* 0x009896800000895d */ /* 0x004fea0003900000 */
[----:B------:R-:W2:Y:S02]  /*afa0*/  @!P0 SYNCS.PHASECHK.TRANS64 P0, [R0+URZ+0xe0], R5 ;  /* 0x0000e005000085a7 */ /* 0x000ea400080010ff */
[----:B--2---:R-:W-:Y:S05]  /*afb0*/  @!P0 BRA `(.L_x_42) ;  /* 0xfffffffc00f08947 */ /* 0x004fea000383ffff */
[----:B------:R-:W-:Y:S05]  /*afc0*/  BRA `(.L_x_142) ;  /* 0xffffff7400b07947 */ /* 0x000fea000383ffff */
.L_x_43:
[----:B------:R-:W-:-:S07]  /*afd0*/  MOV R0, UR5 ;  /* 0x0000000500007c02 */ /* 0x000fce0008000f00 */
.L_x_143:
[----:B-1----:R1:W2:Y:S02]  /*afe0*/  SYNCS.PHASECHK.TRANS64.TRYWAIT P0, [R0+URZ+0xb0], R5 ;  /* 0x0000b005000075a7 */ /* 0x0022a400080011ff */
[----:B--2---:R-:W-:Y:S05]  /*aff0*/  @!P0 NANOSLEEP.SYNCS 0x989680 ;  /* 0x009896800000895d */ /* 0x004fea0003900000 */
[----:B------:R-:W2:Y:S02]  /*b000*/  @!P0 SYNCS.PHASECHK.TRANS64 P0, [R0+URZ+0xb0], R5 ;  /* 0x0000b005000085a7 */ /* 0x000ea400080010ff */
[----:B--2---:R-:W-:Y:S05]  /*b010*/  @!P0 BRA `(.L_x_143) ;  /* 0xfffffffc00f08947 */ /* 0x004fea000383ffff */
[----:B------:R-:W-:Y:S05]  /*b020*/  BRA `(.L_x_144) ;  /* 0xffffff7400c07947 */ /* 0x000fea000383ffff */
.L_x_44:
[----:B-1----:R1:W2:Y:S02]  /*b030*/  SYNCS.PHASECHK.TRANS64.TRYWAIT P1, [R0+URZ+0xa0], R5 ;  /* 0x0000a005000075a7 */ /* 0x0022a400080211ff */
[----:B--2---:R-:W-:Y:S05]  /*b040*/  @!P1 NANOSLEEP.SYNCS 0x989680 ;  /* 0x009896800000995d */ /* 0x004fea0003900000 */
[----:B------:R-:W2:Y:S02]  /*b050*/  @!P1 SYNCS.PHASECHK.TRANS64 P1, [R0+URZ+0xa0], R5 ;  /* 0x0000a005000095a7 */ /* 0x000ea400080210ff */
[----:B--2---:R-:W-:Y:S05]  /*b060*/  @!P1 BRA `(.L_x_44) ;  /* 0xfffffffc00f09947 */ /* 0x004fea000383ffff */
[----:B------:R-:W-:Y:S05]  /*b070*/  BRA `(.L_x_145) ;  /* 0xffffff7400f07947 */ /* 0x000fea000383ffff */
.L_x_47:
[----:B------:R-:W-:-:S07]  /*b080*/  MOV R0, UR5 ;  /* 0x0000000500007c02 */ /* 0x000fce0008000f00 */
.L_x_146:
[----:B-1----:R1:W2:Y:S02]  /*b090*/  SYNCS.PHASECHK.TRANS64.TRYWAIT P0, [R0+URZ+0xb0], R3 ;  /* 0x0000b003000075a7 */ /* 0x0022a400080011ff */
[----:B--2---:R-:W-:Y:S05]  /*b0a0*/  @!P0 NANOSLEEP.SYNCS 0x989680 ;  /* 0x009896800000895d */ /* 0x004fea0003900000 */
[----:B------:R-:W2:Y:S02]  /*b0b0*/  @!P0 SYNCS.PHASECHK.TRANS64 P0, [R0+URZ+0xb0], R3 ;  /* 0x0000b003000085a7 */ /* 0x000ea400080010ff */
[----:B--2---:R-:W-:Y:S05]  /*b0c0*/  @!P0 BRA `(.L_x_146) ;  /* 0xfffffffc00f08947 */ /* 0x004fea000383ffff */
[----:B------:R-:W-:Y:S05]  /*b0d0*/  BRA `(.L_x_46) ;  /* 0xffffff7800447947 */ /* 0x000fea000383ffff */
.L_x_54:
[----:B-1----:R1:W2:Y:S02]  /*b0e0*/  SYNCS.PHASECHK.TRANS64.TRYWAIT P1, [R0+URZ+0xa0], R5 ;  /* 0x0000a005000075a7 */ /* 0x0022a400080211ff */
[----:B--2---:R-:W-:Y:S05]  /*b0f0*/  @!P1 NANOSLEEP.SYNCS 0x989680 ;  /* 0x009896800000995d */ /* 0x004fea0003900000 */
[----:B------:R-:W2:Y:S02]  /*b100*/  @!P1 SYNCS.PHASECHK.TRANS64 P1, [R0+URZ+0xa0], R5 ;  /* 0x0000a005000095a7 */ /* 0x000ea400080210ff */
[----:B--2---:R-:W-:Y:S05]  /*b110*/  @!P1 BRA `(.L_x_54) ;  /* 0xfffffffc00f09947 */ /* 0x004fea000383ffff */
[----:B------:R-:W-:Y:S05]  /*b120*/  BRA `(.L_x_147) ;  /* 0xffffff7c00a47947 */ /* 0x000fea000383ffff */
.L_x_55:
[----:B------:R-:W-:-:S07]  /*b130*/  MOV R3, UR8 ;  /* 0x0000000800037c02 */ /* 0x000fce0008000f00 */
.L_x_148:
[----:B-1----:R1:W2:Y:S02]  /*b140*/  SYNCS.PHASECHK.TRANS64.TRYWAIT P0, [R3+URZ+0xd0], R0 ;  /* 0x0000d000030075a7 */ /* 0x0022a400080011ff */
[----:B--2---:R-:W-:Y:S05]  /*b150*/  @!P0 NANOSLEEP.SYNCS 0x989680 ;  /* 0x009896800000895d */ /* 0x004fea0003900000 */
[----:B------:R-:W2:Y:S02]  /*b160*/  @!P0 SYNCS.PHASECHK.TRANS64 P0, [R3+URZ+0xd0], R0 ;  /* 0x0000d000030085a7 */ /* 0x000ea400080010ff */
[----:B--2---:R-:W-:Y:S05]  /*b170*/  @!P0 BRA `(.L_x_148) ;  /* 0xfffffffc00f08947 */ /* 0x004fea000383ffff */
[----:B------:R-:W-:Y:S05]  /*b180*/  BRA `(.L_x_149) ;  /* 0xffffff7c00dc7947 */ /* 0x000fea000383ffff */
.L_x_58:
[----:B------:R-:W-:Y:S07]  /*b190*/  MOV R0, UR7 ;  /* 0x0000000700007c02 */ /* 0x000fee0008000f00 */
.L_x_150:
[----:B-1----:R1:W2:Y:S02]  /*b1a0*/  SYNCS.PHASECHK.TRANS64.TRYWAIT P0, [R0+URZ], R3 ;  /* 0x00000003000075a7 */ /* 0x0022a400080011ff */
[----:B--2---:R-:W-:Y:S05]  /*b1b0*/  @!P0 NANOSLEEP.SYNCS 0x989680 ;  /* 0x009896800000895d */ /* 0x004fea0003900000 */
[----:B------:R-:W2:Y:S02]  /*b1c0*/  @!P0 SYNCS.PHASECHK.TRANS64 P0, [R0+URZ], R3 ;  /* 0x00000003000085a7 */ /* 0x000ea400080010ff */
[----:B--2---:R-:W-:Y:S05]  /*b1d0*/  @!P0 BRA `(.L_x_150) ;  /* 0xfffffffc00f08947 */ /* 0x004fea000383ffff */
[----:B------:R-:W-:Y:S05]  /*b1e0*/  BRA `(.L_x_57) ;  /* 0xffffff7c00f87947 */ /* 0x000fea000383ffff */
.L_x_61:
[----:B------:R-:W-:-:S07]  /*b1f0*/  MOV R0, UR5 ;  /* 0x0000000500007c02 */ /* 0x000fce0008000f00 */
.L_x_151:
[----:B--2---:R2:W3:Y:S02]  /*b200*/  SYNCS.PHASECHK.TRANS64.TRYWAIT P0, [R0+URZ], R3 ;  /* 0x00000003000075a7 */ /* 0x0044e400080011ff */
[----:B---3--:R-:W-:Y:S05]  /*b210*/  @!P0 NANOSLEEP.SYNCS 0x989680 ;  /* 0x009896800000895d */ /* 0x008fea0003900000 */
[----:B------:R-:W3:Y:S02]  /*b220*/  @!P0 SYNCS.PHASECHK.TRANS64 P0, [R0+URZ], R3 ;  /* 0x00000003000085a7 */ /* 0x000ee400080010ff */
[----:B---3--:R-:W-:Y:S05]  /*b230*/  @!P0 BRA `(.L_x_151) ;  /* 0xfffffffc00f08947 */ /* 0x008fea000383ffff */
[----:B------:R-:W-:Y:S05]  /*b240*/  BRA `(.L_x_152) ;  /* 0xffffff8000ac7947 */ /* 0x000fea000383ffff */
.L_x_62:
[----:B------:R-:W-:-:S07]  /*b250*/  MOV R0, UR7 ;  /* 0x0000000700007c02 */ /* 0x000fce0008000f00 */
.L_x_153:
[----:B--2---:R2:W3:Y:S02]  /*b260*/  SYNCS.PHASECHK.TRANS64.TRYWAIT P0, [R0+URZ], R3 ;  /* 0x00000003000075a7 */ /* 0x0044e400080011ff */
[----:B---3--:R-:W-:Y:S05]  /*b270*/  @!P0 NANOSLEEP.SYNCS 0x989680 ;  /* 0x009896800000895d */ /* 0x008fea0003900000 */
[----:B------:R-:W3:Y:S02]  /*b280*/  @!P0 SYNCS.PHASECHK.TRANS64 P0, [R0+URZ], R3 ;  /* 0x00000003000085a7 */ /* 0x000ee400080010ff */
[----:B---3--:R-:W-:Y:S05]  /*b290*/  @!P0 BRA `(.L_x_153) ;  /* 0xfffffffc00f08947 */ /* 0x008fea000383ffff */
[----:B------:R-:W-:Y:S05]  /*b2a0*/  BRA `(.L_x_154) ;  /* 0xffffff8000b87947 */ /* 0x000fea000383ffff */
.L_x_67:
[----:B--2---:R2:W3:Y:S02]  /*b2b0*/  SYNCS.PHASECHK.TRANS64.TRYWAIT P0, [R0+URZ+0xa0], R3 ;  /* 0x0000a003000075a7 */ /* 0x0044e400080011ff */
[----:B---3--:R-:W-:Y:S05]  /*b2c0*/  @!P0 NANOSLEEP.SYNCS 0x989680 ;  /* 0x009896800000895d */ /* 0x008fea0003900000 */
[----:B------:R-:W3:Y:S02]  /*b2d0*/  @!P0 SYNCS.PHASECHK.TRANS64 P0, [R0+URZ+0xa0], R3 ;  /* 0x0000a003000085a7 */ /* 0x000ee400080010ff */
[----:B---3--:R-:W-:Y:S05]  /*b2e0*/  @!P0 BRA `(.L_x_67) ;  /* 0xfffffffc00f08947 */ /* 0x008fea000383ffff */
[----:B------:R-:W-:Y:S05]  /*b2f0*/  BRA `(.L_x_155) ;  /* 0xffffff8400c47947 */ /* 0x000fea000383ffff */
.L_x_70:
[----:B------:R-:W-:Y:S07]  /*b300*/  MOV R0, UR7 ;  /* 0x0000000700007c02 */ /* 0x000fee0008000f00 */
.L_x_156:
[----:B--2---:R2:W3:Y:S02]  /*b310*/  SYNCS.PHASECHK.TRANS64.TRYWAIT P0, [R0+URZ+0x98], R3 ;  /* 0x00009803000075a7 */ /* 0x0044e400080011ff */
[----:B---3--:R-:W-:Y:S05]  /*b320*/  @!P0 NANOSLEEP.SYNCS 0x989680 ;  /* 0x009896800000895d */ /* 0x008fea0003900000 */
[----:B------:R-:W3:Y:S02]  /*b330*/  @!P0 SYNCS.PHASECHK.TRANS64 P0, [R0+URZ+0x98], R3 ;  /* 0x00009803000085a7 */ /* 0x000ee400080010ff */
[----:B---3--:R-:W-:Y:S05]  /*b340*/  @!P0 BRA `(.L_x_156) ;  /* 0xfffffffc00f08947 */ /* 0x008fea000383ffff */
[----:B------:R-:W-:Y:S05]  /*b350*/  BRA `(.L_x_69) ;  /* 0xffffff8800a47947 */ /* 0x000fea000383ffff */
.L_x_73:
[----:B------:R-:W-:Y:S07]  /*b360*/  MOV R3, UR7 ;  /* 0x0000000700037c02 */ /* 0x000fee0008000f00 */
.L_x_157:
[----:B-1----:R1:W2:Y:S02]  /*b370*/  SYNCS.PHASECHK.TRANS64.TRYWAIT P0, [R3+URZ+0x70], R12 ;  /* 0x0000700c030075a7 */ /* 0x0022a400080011ff */
[----:B--2---:R-:W-:Y:S05]  /*b380*/  @!P0 NANOSLEEP.SYNCS 0x989680 ;  /* 0x009896800000895d */ /* 0x004fea0003900000 */
[----:B------:R-:W2:Y:S02]  /*b390*/  @!P0 SYNCS.PHASECHK.TRANS64 P0, [R3+URZ+0x70], R12 ;  /* 0x0000700c030085a7 */ /* 0x000ea400080010ff */
[----:B--2---:R-:W-:Y:S05]  /*b3a0*/  @!P0 BRA `(.L_x_157) ;  /* 0xfffffffc00f08947 */ /* 0x004fea000383ffff */
[----:B------:R-:W-:Y:S05]  /*b3b0*/  BRA `(.L_x_158) ;  /* 0xffffff8c001c7947 */ /* 0x000fea000383ffff */
.L_x_74:
[----:B-1----:R-:W-:Y:S07]  /*b3c0*/  MOV R3, UR7 ;  /* 0x0000000700037c02 */ /* 0x002fee0008000f00 */
.L_x_159:
[----:B-1----:R1:W2:Y:S02]  /*b3d0*/  SYNCS.PHASECHK.TRANS64.TRYWAIT P0, [R3+URZ+0x78], R12 ;  /* 0x0000780c030075a7 */ /* 0x0022a400080011ff */
[----:B--2---:R-:W-:Y:S05]  /*b3e0*/  @!P0 NANOSLEEP.SYNCS 0x989680 ;  /* 0x009896800000895d */ /* 0x004fea0003900000 */
[----:B------:R-:W2:Y:S02]  /*b3f0*/  @!P0 SYNCS.PHASECHK.TRANS64 P0, [R3+URZ+0x78], R12 ;  /* 0x0000780c030085a7 */ /* 0x000ea400080010ff */
[----:B--2---:R-:W-:Y:S05]  /*b400*/  @!P0 BRA `(.L_x_159) ;  /* 0xfffffffc00f08947 */ /* 0x004fea000383ffff */
[----:B------:R-:W-:Y:S05]  /*b410*/  BRA `(.L_x_160) ;  /* 0xffffff8c00587947 */ /* 0x000fea000383ffff */
.L_x_75:
[----:B-1----:R-:W-:Y:S07]  /*b420*/  MOV R3, UR7 ;  /* 0x0000000700037c02 */ /* 0x002fee0008000f00 */
.L_x_161:
[----:B-1----:R1:W2:Y:S02]  /*b430*/  SYNCS.PHASECHK.TRANS64.TRYWAIT P0, [R3+URZ+0x80], R12 ;  /* 0x0000800c030075a7 */ /* 0x0022a400080011ff */
[----:B--2---:R-:W-:Y:S05]  /*b440*/  @!P0 NANOSLEEP.SYNCS 0x989680 ;  /* 0x009896800000895d */ /* 0x004fea0003900000 */
[----:B------:R-:W2:Y:S02]  /*b450*/  @!P0 SYNCS.PHASECHK.TRANS64 P0, [R3+URZ+0x80], R12 ;  /* 0x0000800c030085a7 */ /* 0x000ea400080010ff */
[----:B--2---:R-:W-:Y:S05]  /*b460*/  @!P0 BRA `(.L_x_161) ;  /* 0xfffffffc00f08947 */ /* 0x004fea000383ffff */
[----:B------:R-:W-:Y:S05]  /*b470*/  BRA `(.L_x_162) ;  /* 0xffffff8c00a07947 */ /* 0x000fea000383ffff */
.L_x_76:
[----:B------:R-:W-:Y:S07]  /*b480*/  MOV R3, UR7 ;  /* 0x0000000700037c02 */ /* 0x000fee0008000f00 */
.L_x_163:
[----:B-1----:R1:W2:Y:S02]  /*b490*/  SYNCS.PHASECHK.TRANS64.TRYWAIT P0, [R3+URZ+0x88], R12 ;  /* 0x0000880c030075a7 */ /* 0x0022a400080011ff */
[----:B--2---:R-:W-:Y:S05]  /*b4a0*/  @!P0 NANOSLEEP.SYNCS 0x989680 ;  /* 0x009896800000895d */ /* 0x004fea0003900000 */
[----:B------:R-:W2:Y:S02]  /*b4b0*/  @!P0 SYNCS.PHASECHK.TRANS64 P0, [R3+URZ+0x88], R12 ;  /* 0x0000880c030085a7 */ /* 0x000ea400080010ff */
[----:B--2---:R-:W-:Y:S05]  /*b4c0*/  @!P0 BRA `(.L_x_163) ;  /* 0xfffffffc00f08947 */ /* 0x004fea000383ffff */
[----:B------:R-:W-:Y:S05]  /*b4d0*/  BRA `(.L_x_164) ;  /* 0xffffff9000287947 */ /* 0x000fea000383ffff */
.L_x_78:
[----:B------:R-:W-:-:S07]  /*b4e0*/  MOV R0, UR7 ;  /* 0x0000000700007c02 */ /* 0x000fce0008000f00 */
.L_x_165:
[----:B-1----:R1:W3:Y:S02]  /*b4f0*/  SYNCS.PHASECHK.TRANS64.TRYWAIT P0, [R0+URZ+0x70], R3 ;  /* 0x00007003000075a7 */ /* 0x0022e400080011ff */
[----:B---3--:R-:W-:Y:S05]  /*b500*/  @!P0 NANOSLEEP.SYNCS 0x989680 ;  /* 0x009896800000895d */ /* 0x008fea0003900000 */
[----:B------:R-:W3:Y:S02]  /*b510*/  @!P0 SYNCS.PHASECHK.TRANS64 P0, [R0+URZ+0x70], R3 ;  /* 0x00007003000085a7 */ /* 0x000ee400080010ff */
[----:B---3--:R-:W-:Y:S05]  /*b520*/  @!P0 BRA `(.L_x_165) ;  /* 0xfffffffc00f08947 */ /* 0x008fea000383ffff */
[----:B------:R-:W-:Y:S05]  /*b530*/  BRA `(.L_x_166) ;  /* 0xffffff9000987947 */ /* 0x000fea000383ffff */
.L_x_79:
[----:B-1----:R-:W-:-:S07]  /*b540*/  MOV R0, UR7 ;  /* 0x0000000700007c02 */ /* 0x002fce0008000f00 */
.L_x_167:
[----:B-1----:R1:W3:Y:S02]  /*b550*/  SYNCS.PHASECHK.TRANS64.TRYWAIT P0, [R0+URZ+0x78], R3 ;  /* 0x00007803000075a7 */ /* 0x0022e400080011ff */
[----:B---3--:R-:W-:Y:S05]  /*b560*/  @!P0 NANOSLEEP.SYNCS 0x989680 ;  /* 0x009896800000895d */ /* 0x008fea0003900000 */
[----:B------:R-:W3:Y:S02]  /*b570*/  @!P0 SYNCS.PHASECHK.TRANS64 P0, [R0+URZ+0x78], R3 ;  /* 0x00007803000085a7 */ /* 0x000ee400080010ff */
[----:B---3--:R-:W-:Y:S05]  /*b580*/  @!P0 BRA `(.L_x_167) ;  /* 0xfffffffc00f08947 */ /* 0x008fea000383ffff */
[----:B------:R-:W-:Y:S05]  /*b590*/  BRA `(.L_x_168) ;  /* 0xffffff9000887947 */ /* 0x000fea000383ffff */
.L_x_80:
[----:B-1----:R-:W-:-:S07]  /*b5a0*/  MOV R0, UR7 ;  /* 0x0000000700007c02 */ /* 0x002fce0008000f00 */
.L_x_169:
[----:B-1----:R1:W3:Y:S02]  /*b5b0*/  SYNCS.PHASECHK.TRANS64.TRYWAIT P0, [R0+URZ+0x80], R3 ;  /* 0x00008003000075a7 */ /* 0x0022e400080011ff */
[----:B---3--:R-:W-:Y:S05]  /*b5c0*/  @!P0 NANOSLEEP.SYNCS 0x989680 ;  /* 0x009896800000895d */ /* 0x008fea0003900000 */
[----:B------:R-:W3:Y:S02]  /*b5d0*/  @!P0 SYNCS.PHASECHK.TRANS64 P0, [R0+URZ+0x80], R3 ;  /* 0x00008003000085a7 */ /* 0x000ee400080010ff */
[----:B---3--:R-:W-:Y:S05]  /*b5e0*/  @!P0 BRA `(.L_x_169) ;  /* 0xfffffffc00f08947 */ /* 0x008fea000383ffff */
[----:B------:R-:W-:Y:S05]  /*b5f0*/  BRA `(.L_x_170) ;  /* 0xffffff9000787947 */ /* 0x000fea000383ffff */
.L_x_82:
[----:B--2---:R2:W4:Y:S02]  /*b600*/  SYNCS.PHASECHK.TRANS64.TRYWAIT P0, [R0+URZ+0xa0], R3 ;  /* 0x0000a003000075a7 */ /* 0x00452400080011ff */
[----:B----4-:R-:W-:Y:S05]  /*b610*/  @!P0 NANOSLEEP.SYNCS 0x989680 ;  /* 0x009896800000895d */ /* 0x010fea0003900000 */
[----:B------:R-:W4:Y:S02]  /*b620*/  @!P0 SYNCS.PHASECHK.TRANS64 P0, [R0+URZ+0xa0], R3 ;  /* 0x0000a003000085a7 */ /* 0x000f2400080010ff */
[----:B----4-:R-:W-:Y:S05]  /*b630*/  @!P0 BRA `(.L_x_82) ;  /* 0xfffffffc00f08947 */ /* 0x010fea000383ffff */
[----:B------:R-:W-:Y:S05]  /*b640*/  BRA `(.L_x_171) ;  /* 0xffffff94004c7947 */ /* 0x000fea000383ffff */
.L_x_93:
[----:B-1----:R-:W-:Y:S04]  /*b650*/  MOV R3, UR48 ;  /* 0x0000003000037c02 */ /* 0x002fe80008000f00 */
[----:B------:R1:W3:Y:S03]  /*b660*/  SYNCS.PHASECHK.TRANS64.TRYWAIT P1, [R3+URZ+0x50], R4 ;  /* 0x00005004030075a7 */ /* 0x0002e600080211ff */
[----:B---3--:R-:W-:Y:S05]  /*b670*/  @!P1 NANOSLEEP.SYNCS 0x989680 ;  /* 0x009896800000995d */ /* 0x008fea0003900000 */
[----:B------:R-:W3:Y:S02]  /*b680*/  @!P1 SYNCS.PHASECHK.TRANS64 P1, [R3+URZ+0x50], R4 ;  /* 0x00005004030095a7 */ /* 0x000ee400080210ff */
[----:B---3--:R-:W-:Y:S05]  /*b690*/  @!P1 BRA `(.L_x_93) ;  /* 0xfffffffc00ec9947 */ /* 0x008fea000383ffff */
[----:B------:R-:W-:Y:S05]  /*b6a0*/  BRA `(.L_x_92) ;  /* 0xffffffa000a07947 */ /* 0x000fea000383ffff */
.L_x_95:
[----:B-1----:R1:W4:Y:S02]  /*b6b0*/  SYNCS.PHASECHK.TRANS64.TRYWAIT P0, [R87+URZ+0xc0], R0 ;  /* 0x0000c000570075a7 */ /* 0x00232400080011ff */
[----:B----4-:R-:W-:Y:S05]  /*b6c0*/  @!P0 NANOSLEEP.SYNCS 0x989680 ;  /* 0x009896800000895d */ /* 0x010fea0003900000 */
[----:B------:R-:W4:Y:S02]  /*b6d0*/  @!P0 SYNCS.PHASECHK.TRANS64 P0, [R87+URZ+0xc0], R0 ;  /* 0x0000c000570085a7 */ /* 0x000f2400080010ff */
[----:B----4-:R-:W-:Y:S05]  /*b6e0*/  @!P0 BRA `(.L_x_95) ;  /* 0xfffffffc00f08947 */ /* 0x010fea000383ffff */
[----:B------:R-:W-:Y:S05]  /*b6f0*/  BRA `(.L_x_94) ;  /* 0xffffffa400007947 */ /* 0x000fea000383ffff */
.L_x_104:
[----:B--2---:R2:W3:Y:S02]  /*b700*/  SYNCS.PHASECHK.TRANS64.TRYWAIT P0, [R3+URZ+0x50], R0 ;  /* 0x00005000030075a7 */ /* 0x0044e400080011ff */
[----:B---3--:R-:W-:Y:S05]  /*b710*/  @!P0 NANOSLEEP.SYNCS 0x989680 ;  /* 0x009896800000895d */ /* 0x008fea0003900000 */
[----:B------:R-:W3:Y:S02]  /*b720*/  @!P0 SYNCS.PHASECHK.TRANS64 P0, [R3+URZ+0x50], R0 ;  /* 0x00005000030085a7 */ /* 0x000ee400080010ff */
[----:B---3--:R-:W-:Y:S05]  /*b730*/  @!P0 BRA `(.L_x_104) ;  /* 0xfffffffc00f08947 */ /* 0x008fea000383ffff */
[----:B------:R-:W-:Y:S05]  /*b740*/  BRA `(.L_x_103) ;  /* 0xffffffb400c87947 */ /* 0x000fea000383ffff */
.L_x_112:
[----:B--2---:R2:W3:Y:S02]  /*b750*/  SYNCS.PHASECHK.TRANS64.TRYWAIT P0, [R0+URZ+0x50], R7 ;  /* 0x00005007000075a7 */ /* 0x0044e400080011ff */
[----:B---3--:R-:W-:Y:S05]  /*b760*/  @!P0 NANOSLEEP.SYNCS 0x989680 ;  /* 0x009896800000895d */ /* 0x008fea0003900000 */
[----:B------:R-:W3:Y:S02]  /*b770*/  @!P0 SYNCS.PHASECHK.TRANS64 P0, [R0+URZ+0x50], R7 ;  /* 0x00005007000085a7 */ /* 0x000ee400080010ff */
[----:B---3--:R-:W-:Y:S05]  /*b780*/  @!P0 BRA `(.L_x_112) ;  /* 0xfffffffc00f08947 */ /* 0x008fea000383ffff */
[----:B------:R-:W-:Y:S05]  /*b790*/  BRA `(.L_x_111) ;  /* 0xffffffc800bc7947 */ /* 0x000fea000383ffff */
.L_x_120:
[----:B-1----:R1:W2:Y:S02]  /*b7a0*/  SYNCS.PHASECHK.TRANS64.TRYWAIT P0, [R3+URZ+0x50], R0 ;  /* 0x00005000030075a7 */ /* 0x0022a400080011ff */
[----:B--2---:R-:W-:Y:S05]  /*b7b0*/  @!P0 NANOSLEEP.SYNCS 0x989680 ;  /* 0x009896800000895d */ /* 0x004fea0003900000 */
[----:B------:R-:W2:Y:S02]  /*b7c0*/  @!P0 SYNCS.PHASECHK.TRANS64 P0, [R3+URZ+0x50], R0 ;  /* 0x00005000030085a7 */ /* 0x000ea400080010ff */
[----:B--2---:R-:W-:Y:S05]  /*b7d0*/  @!P0 BRA `(.L_x_120) ;  /* 0xfffffffc00f08947 */ /* 0x004fea000383ffff */
[----:B------:R-:W-:Y:S05]  /*b7e0*/  BRA `(.L_x_119) ;  /* 0xffffffdc00b07947 */ /* 0x000fea000383ffff */
        .weak           $__internal_0_$__cuda_sm10x_tcgen05_guardrail_trap_col_being_dealloced_not_returned_by_alloc
        .type           $__internal_0_$__cuda_sm10x_tcgen05_guardrail_trap_col_being_dealloced_not_returned_by_alloc,@function
        .size           $__internal_0_$__cuda_sm10x_tcgen05_guardrail_trap_col_being_dealloced_not_returned_by_alloc,($__internal_1_$__cuda_sm10x_tcgen05_guardrail_trap_phase_invalid_during_alloc - $__internal_0_$__cuda_sm10x_tcgen05_guardrail_trap_col_being_dealloced_not_returned_by_alloc)
$__internal_0_$__cuda_sm10x_tcgen05_guardrail_trap_col_being_dealloced_not_returned_by_alloc:
[----:B------:R-:W-:Y:S05]  /*b7f0*/  BPT.TRAP 0x1 ;  /* 0x000000040000795c */ /* 0x000fea0000300000 */
[----:B------:R-:W-:-:S04]  /*b800*/  HFMA2 R3, -RZ, RZ, 0, 0 ;  /* 0x00000000ff037431 */ /* 0x000fc800000001ff */
[----:B------:R-:W-:Y:S05]  /*b810*/  RET.REL.NODEC R2 `(_ZN7cutlass13device_kernelINS_4gemm6kernel13GemmUniversalIN4cute5tupleIJiiiiEEENS1_10collective13CollectiveMmaINS1_35MainloopSm100TmaUmmaWarpSpecializedILi5ELi2ELi2ENS5_IJNS4_1CILi1EEESB_SB_EEEEENS5_IJNSA_ILi128EEENSA_ILi256EEENSA_ILi32EEEEEENS_6half_tENS5_IJlSB_lEEESI_SJ_NS4_8TiledMMAINS4_8MMA_AtomIJNS4_20SM100_MMA_F16BF16_SSISI_SI_fLi128ELi256ELNS4_4UMMA5MajorE0ELSO_0ELNSN_7ScaleInE0ELSP_0EEEEEENS4_6LayoutISC_NS5_IJNSA_ILi0EEEST_ST_EEEEENS5_IJNS4_10UnderscoreESW_SW_EEEEENS4_13SM90_TMA_LOADENS4_14ComposedLayoutINS4_7SwizzleILi2ELi4ELi3EEENS4_18smem_ptr_flag_bitsILi16EEENSS_INS5_IJNSA_ILi8EEESG_EEENS5_IJSG_SB_EEEEEEEvNS4_8identityESZ_S19_vS1A_EENS_8epilogue10collective18CollectiveEpilogueINS1C_23Sm100TmaWarpSpecializedILi4ELi2ELi64ELb1ELb0EEEJSH_NS5_IJNSS_ISE_SB_EENSS_INSA_ILi64EEESB_EEEEESI_SJ_SI_SJ_NS1C_6fusion15FusionCallbacksIS1G_NS1L_17LinearCombinationISI_fSI_fLNS_15FloatRoundStyleE2EEESH_S1K_JEEENS4_5SM1004TMEM4LOAD26SM100_TMEM_LOAD_32dp32b64xESZ_NS10_INS11_ILi3ELi4ELi3EEES14_NSS_INS5_IJS15_S1I_EEENS5_IJS1I_SB_EEEEEEENS4_39AutoVectorizingCopyWithAssumedAlignmentILi128EEENS4_14SM90_TMA_STOREES1Z_S21_S21_EEEvvEEEEvNT_6ParamsE) ;  /* 0xffffff4402f87950 */ /* 0x000fea0003c3ffff */
        .weak           $__internal_1_$__cuda_sm10x_tcgen05_guardrail_trap_phase_invalid_during_alloc
        .type           $__internal_1_$__cuda_sm10x_tcgen05_guardrail_trap_phase_invalid_during_alloc,@function
        .size           $__internal_1_$__cuda_sm10x_tcgen05_guardrail_trap_phase_invalid_during_alloc,($__internal_2_$__cuda_sm10x_tcgen05_guardrail_trap_unallocated_columns_being_dealloced - $__internal_1_$__cuda_sm10x_tcgen05_guardrail_trap_phase_invalid_during_alloc)
$__internal_1_$__cuda_sm10x_tcgen05_guardrail_trap_phase_invalid_during_alloc:
[----:B------:R-:W-:Y:S05]  /*b820*/  BPT.TRAP 0x1 ;  /* 0x000000040000795c */ /* 0x000fea0000300000 */
[----:B------:R-:W-:-:S04]  /*b830*/  MOV R3, 0x0 ;  /* 0x0000000000037802 */ /* 0x000fc80000000f00 */
[----:B------:R-:W-:Y:S05]  /*b840*/  RET.REL.NODEC R2 `(_ZN7cutlass13device_kernelINS_4gemm6kernel13GemmUniversalIN4cute5tupleIJiiiiEEENS1_10collective13CollectiveMmaINS1_35MainloopSm100TmaUmmaWarpSpecializedILi5ELi2ELi2ENS5_IJNS4_1CILi1EEESB_SB_EEEEENS5_IJNSA_ILi128EEENSA_ILi256EEENSA_ILi32EEEEEENS_6half_tENS5_IJlSB_lEEESI_SJ_NS4_8TiledMMAINS4_8MMA_AtomIJNS4_20SM100_MMA_F16BF16_SSISI_SI_fLi128ELi256ELNS4_4UMMA5MajorE0ELSO_0ELNSN_7ScaleInE0ELSP_0EEEEEENS4_6LayoutISC_NS5_IJNSA_ILi0EEEST_ST_EEEEENS5_IJNS4_10UnderscoreESW_SW_EEEEENS4_13SM90_TMA_LOADENS4_14ComposedLayoutINS4_7SwizzleILi2ELi4ELi3EEENS4_18smem_ptr_flag_bitsILi16EEENSS_INS5_IJNSA_ILi8EEESG_EEENS5_IJSG_SB_EEEEEEEvNS4_8identityESZ_S19_vS1A_EENS_8epilogue10collective18CollectiveEpilogueINS1C_23Sm100TmaWarpSpecializedILi4ELi2ELi64ELb1ELb0EEEJSH_NS5_IJNSS_ISE_SB_EENSS_INSA_ILi64EEESB_EEEEESI_SJ_SI_SJ_NS1C_6fusion15FusionCallbacksIS1G_NS1L_17LinearCombinationISI_fSI_fLNS_15FloatRoundStyleE2EEESH_S1K_JEEENS4_5SM1004TMEM4LOAD26SM100_TMEM_LOAD_32dp32b64xESZ_NS10_INS11_ILi3ELi4ELi3EEES14_NSS_INS5_IJS15_S1I_EEENS5_IJS1I_SB_EEEEEEENS4_39AutoVectorizingCopyWithAssumedAlignmentILi128EEENS4_14SM90_TMA_STOREES1Z_S21_S21_EEEvvEEEEvNT_6ParamsE) ;  /* 0xffffff4402ec7950 */ /* 0x000fea0003c3ffff */
        .weak           $__internal_2_$__cuda_sm10x_tcgen05_guardrail_trap_unallocated_columns_being_dealloced
        .type           $__internal_2_$__cuda_sm10x_tcgen05_guardrail_trap_unallocated_columns_being_dealloced,@function
        .size           $__internal_2_$__cuda_sm10x_tcgen05_guardrail_trap_unallocated_columns_being_dealloced,(.L_x_173 - $__internal_2_$__cuda_sm10x_tcgen05_guardrail_trap_unallocated_columns_being_dealloced)
$__internal_2_$__cuda_sm10x_tcgen05_guardrail_trap_unallocated_columns_being_dealloced:
[----:B------:R-:W-:Y:S05]  /*b850*/  BPT.TRAP 0x1 ;  /* 0x000000040000795c */ /* 0x000fea0000300000 */
[----:B------:R-:W-:-:S04]  /*b860*/  HFMA2 R3, -RZ, RZ, 0, 0 ;  /* 0x00000000ff037431 */ /* 0x000fc800000001ff */
[----:B------:R-:W-:Y:S05]  /*b870*/  RET.REL.NODEC R2 `(_ZN7cutlass13device_kernelINS_4gemm6kernel13GemmUniversalIN4cute5tupleIJiiiiEEENS1_10collective13CollectiveMmaINS1_35MainloopSm100TmaUmmaWarpSpecializedILi5ELi2ELi2ENS5_IJNS4_1CILi1EEESB_SB_EEEEENS5_IJNSA_ILi128EEENSA_ILi256EEENSA_ILi32EEEEEENS_6half_tENS5_IJlSB_lEEESI_SJ_NS4_8TiledMMAINS4_8MMA_AtomIJNS4_20SM100_MMA_F16BF16_SSISI_SI_fLi128ELi256ELNS4_4UMMA5MajorE0ELSO_0ELNSN_7ScaleInE0ELSP_0EEEEEENS4_6LayoutISC_NS5_IJNSA_ILi0EEEST_ST_EEEEENS5_IJNS4_10UnderscoreESW_SW_EEEEENS4_13SM90_TMA_LOADENS4_14ComposedLayoutINS4_7SwizzleILi2ELi4ELi3EEENS4_18smem_ptr_flag_bitsILi16EEENSS_INS5_IJNSA_ILi8EEESG_EEENS5_IJSG_SB_EEEEEEEvNS4_8identityESZ_S19_vS1A_EENS_8epilogue10collective18CollectiveEpilogueINS1C_23Sm100TmaWarpSpecializedILi4ELi2ELi64ELb1ELb0EEEJSH_NS5_IJNSS_ISE_SB_EENSS_INSA_ILi64EEESB_EEEEESI_SJ_SI_SJ_NS1C_6fusion15FusionCallbacksIS1G_NS1L_17LinearCombinationISI_fSI_fLNS_15FloatRoundStyleE2EEESH_S1K_JEEENS4_5SM1004TMEM4LOAD26SM100_TMEM_LOAD_32dp32b64xESZ_NS10_INS11_ILi3ELi4ELi3EEES14_NSS_INS5_IJS15_S1I_EEENS5_IJS1I_SB_EEEEEEENS4_39AutoVectorizingCopyWithAssumedAlignmentILi128EEENS4_14SM90_TMA_STOREES1Z_S21_S21_EEEvvEEEEvNT_6ParamsE) ;  /* 0xffffff4402e07950 */ /* 0x000fea0003c3ffff */
.L_x_172:
[----:B------:R-:W-:-:S00]  /*b880*/  BRA `(.L_x_172) ;  /* 0xfffffffc00fc7947 */ /* 0x000fc0000383ffff */
[----:B------:R-:W-:-:S00]  /*b890*/  NOP ;  /* 0x0000000000007918 */ /* 0x000fc00000000000 */
        /* <DEDUP_REMOVED lines=14> */
.L_x_173:


//--------------------- .nv.global.init           --------------------------
	.section	.nv.global.init,"aw",@progbits
.nv.global.init:
	.type		$str$27,@object
	.size		$str$27,($str$28 - $str$27)
$str$27:
        /*0000*/ 	.byte	0x28, 0x61, 0x64, 0x64, 0x72, 0x65, 0x73, 0x73, 0x20, 0x26, 0x20, 0x6d, 0x61, 0x73, 0x6b, 0x29
        /*0010*/ 	.byte	0x20, 0x3d, 0x3d, 0x20, 0x30, 0x00
	.type		$str$28,@object
	.size		$str$28,($str$26 - $str$28)
$str$28:
        /*0016*/ 	.byte	0x2f, 0x74, 0x6d, 0x70, 0x2f, 0x63, 0x75, 0x74, 0x6c, 0x61, 0x73, 0x73, 0x5f, 0x73, 0x77, 0x65
        /*0026*/ 	.byte	0x65, 0x70, 0x5f, 0x73, 0x72, 0x63, 0x2f, 0x69, 0x6e, 0x63, 0x6c, 0x75, 0x64, 0x65, 0x2f, 0x63
        /*0036*/ 	.byte	0x75, 0x74, 0x65, 0x2f, 0x70, 0x6f, 0x69, 0x6e, 0x74, 0x65, 0x72, 0x5f, 0x66, 0x6c, 0x61, 0x67
        /*0046*/ 	.byte	0x67, 0x65, 0x64, 0x2e, 0x68, 0x70, 0x70, 0x00
	.type		$str$26,@object
	.size		$str$26,($str$25 - $str$26)
$str$26:
        /*004e*/ 	.byte	0x2f, 0x74, 0x6d, 0x70, 0x2f, 0x63, 0x75, 0x74, 0x6c, 0x61, 0x73, 0x73, 0x5f, 0x73, 0x77, 0x65
        /*005e*/ 	.byte	0x65, 0x70, 0x5f, 0x73, 0x72, 0x63, 0x2f, 0x69, 0x6e, 0x63, 0x6c, 0x75, 0x64, 0x65, 0x2f, 0x63
        /*006e*/ 	.byte	0x75, 0x74, 0x65, 0x2f, 0x61, 0x74, 0x6f, 0x6d, 0x2f, 0x63, 0x6f, 0x70, 0x79, 0x5f, 0x74, 0x72
        /*007e*/ 	.byte	0x61, 0x69, 0x74, 0x73, 0x5f, 0x73, 0x6d, 0x31, 0x30, 0x30, 0x2e, 0x68, 0x70, 0x70, 0x00
	.type		$str$25,@object
	.size		$str$25,(__unnamed_1 - $str$25)
$str$25:
        /*008d*/ 	.byte	0x28, 0x28, 0x75, 0x69, 0x6e, 0x74, 0x33, 0x32, 0x5f, 0x74, 0x28, 0x74, 0x68, 0x72, 0x65, 0x61
        /*009d*/ 	.byte	0x64, 0x49, 0x64, 0x78, 0x2e, 0x78, 0x29, 0x20, 0x2f, 0x20, 0x33, 0x32, 0x29, 0x20, 0x25, 0x20
        /*00ad*/ 	.byte	0x34, 0x29, 0x20, 0x3d, 0x3d, 0x20, 0x28, 0x28, 0x28, 0x74, 0x6d, 0x65, 0x6d, 0x5f, 0x61, 0x64
        /*00bd*/ 	.byte	0x64, 0x72, 0x20, 0x3e, 0x3e, 0x20, 0x31, 0x36, 0x29, 0x20, 0x2f, 0x20, 0x33, 0x32, 0x29, 0x20
        /*00cd*/ 	.byte	0x25, 0x20, 0x34, 0x29, 0x00
	.type		__unnamed_1,@object
	.size		__unnamed_1,(__unnamed_2 - __unnamed_1)
__unnamed_1:
        /*00d2*/ 	.byte	0x61, 0x75, 0x74, 0x6f, 0x20, 0x63, 0x75, 0x74, 0x65, 0x3a, 0x3a, 0x61, 0x73, 0x5f, 0x70, 0x6f
        /* <DEDUP_REMOVED lines=24> */
        /*0262*/ 	.byte	0x3e, 0x3e, 0x3e, 0x3e, 0x5d, 0x00
	.type		__unnamed_2,@object
	.size		__unnamed_2,(.L_2 - __unnamed_2)
__unnamed_2:
        /* <DEDUP_REMOVED lines=43> */
        /*0518*/ 	.byte	0x74, 0x65, 0x3a, 0x3a, 0x43, 0x3c, 0x30, 0x3e, 0x3e, 0x3e, 0x3e, 0x5d, 0x00
.L_2:


//--------------------- .nv.shared._ZN7cutlass13device_kernelINS_4gemm6kernel13GemmUniversalIN4cute5tupleIJiiiiEEENS1_10collective13CollectiveMmaINS1_35MainloopSm100TmaUmmaWarpSpecializedILi5ELi2ELi2ENS5_IJNS4_1CILi1EEESB_SB_EEEEENS5_IJNSA_ILi128EEENSA_ILi256EEENSA_ILi32EEEEEENS_6half_tENS5_IJlSB_lEEESI_SJ_NS4_8TiledMMAINS4_8MMA_AtomIJNS4_20SM100_MMA_F16BF16_SSISI_SI_fLi128ELi256ELNS4_4UMMA5MajorE0ELSO_0ELNSN_7ScaleInE0ELSP_0EEEEEENS4_6LayoutISC_NS5_IJNSA_ILi0EEEST_ST_EEEEENS5_IJNS4_10UnderscoreESW_SW_EEEEENS4_13SM90_TMA_LOADENS4_14ComposedLayoutINS4_7SwizzleILi2ELi4ELi3EEENS4_18smem_ptr_flag_bitsILi16EEENSS_INS5_IJNSA_ILi8EEESG_EEENS5_IJSG_SB_EEEEEEEvNS4_8identityESZ_S19_vS1A_EENS_8epilogue10collective18CollectiveEpilogueINS1C_23Sm100TmaWarpSpecializedILi4ELi2ELi64ELb1ELb0EEEJSH_NS5_IJNSS_ISE_SB_EENSS_INSA_ILi64EEESB_EEEEESI_SJ_SI_SJ_NS1C_6fusion15FusionCallbacksIS1G_NS1L_17LinearCombinationISI_fSI_fLNS_15FloatRoundStyleE2EEESH_S1K_JEEENS4_5SM1004TMEM4LOAD26SM100_TMEM_LOAD_32dp32b64xESZ_NS10_INS11_ILi3ELi4ELi3EEES14_NSS_INS5_IJS15_S1I_EEENS5_IJS1I_SB_EEEEEEENS4_39AutoVectorizingCopyWithAssumedAlignmentILi128EEENS4_14SM90_TMA_STOREES1Z_S21_S21_EEEvvEEEEvNT_6ParamsE --------------------------
	.section	.nv.shared._ZN7cutlass13device_kernelINS_4gemm6kernel13GemmUniversalIN4cute5tupleIJiiiiEEENS1_10collective13CollectiveMmaINS1_35MainloopSm100TmaUmmaWarpSpecializedILi5ELi2ELi2ENS5_IJNS4_1CILi1EEESB_SB_EEEEENS5_IJNSA_ILi128EEENSA_ILi256EEENSA_ILi32EEEEEENS_6half_tENS5_IJlSB_lEEESI_SJ_NS4_8TiledMMAINS4_8MMA_AtomIJNS4_20SM100_MMA_F16BF16_SSISI_SI_fLi128ELi256ELNS4_4UMMA5MajorE0ELSO_0ELNSN_7ScaleInE0ELSP_0EEEEEENS4_6LayoutISC_NS5_IJNSA_ILi0EEEST_ST_EEEEENS5_IJNS4_10UnderscoreESW_SW_EEEEENS4_13SM90_TMA_LOADENS4_14ComposedLayoutINS4_7SwizzleILi2ELi4ELi3EEENS4_18smem_ptr_flag_bitsILi16EEENSS_INS5_IJNSA_ILi8EEESG_EEENS5_IJSG_SB_EEEEEEEvNS4_8identityESZ_S19_vS1A_EENS_8epilogue10collective18CollectiveEpilogueINS1C_23Sm100TmaWarpSpecializedILi4ELi2ELi64ELb1ELb0EEEJSH_NS5_IJNSS_ISE_SB_EENSS_INSA_ILi64EEESB_EEEEESI_SJ_SI_SJ_NS1C_6fusion15FusionCallbacksIS1G_NS1L_17LinearCombinationISI_fSI_fLNS_15FloatRoundStyleE2EEESH_S1K_JEEENS4_5SM1004TMEM4LOAD26SM100_TMEM_LOAD_32dp32b64xESZ_NS10_INS11_ILi3ELi4ELi3EEES14_NSS_INS5_IJS15_S1I_EEENS5_IJS1I_SB_EEEEEEENS4_39AutoVectorizingCopyWithAssumedAlignmentILi128EEENS4_14SM90_TMA_STOREES1Z_S21_S21_EEEvvEEEEvNT_6ParamsE,"aw",@nobits
	.sectionflags	@""
	.align	16
	.zero		1024


//--------------------- .nv.shared.reserved.0     --------------------------
	.section	.nv.shared.reserved.0,"aw",@nobits
	.weak		__nv_reservedSMEM_offset_0_alias
	.size		__nv_reservedSMEM_offset_0_alias, 0, 64
	.other		__nv_reservedSMEM_offset_0_alias,@"STO_CUDA_RESERVED_SHARED STV_DEFAULT"
__nv_reservedSMEM_offset_0_alias:
	.zero		0
.nv.shared.reserved.0:
	.zero		64
	.weak		__nv_reservedSMEM_tcgen05_partition
	.type		__nv_reservedSMEM_tcgen05_partition,@object
	.size		__nv_reservedSMEM_tcgen05_partition,(.L_0 - __nv_reservedSMEM_tcgen05_partition)
__nv_reservedSMEM_tcgen05_partition:
	.zero		32
.L_0:


//--------------------- .nv.global                --------------------------
	.section	.nv.global,"aw",@nobits
.nv.global:
	.type		_ZN40_INTERNAL_5532e734_4_k_cu_8d87ccee_303554cute1_E,@object
	.size		_ZN40_INTERNAL_5532e734_4_k_cu_8d87ccee_303554cute1_E,(_ZN40_INTERNAL_5532e734_4_k_cu_8d87ccee_303554cuda3std3__45__cpo6cbeginE - _ZN40_INTERNAL_5532e734_4_k_cu_8d87ccee_303554cute1_E)
_ZN40_INTERNAL_5532e734_4_k_cu_8d87ccee_303554cute1_E:
	.zero		1
	.type		_ZN40_INTERNAL_5532e734_4_k_cu_8d87ccee_303554cuda3std3__45__cpo6cbeginE,@object
	.size		_ZN40_INTERNAL_5532e734_4_k_cu_8d87ccee_303554cuda3std3__45__cpo6cbeginE,(_ZN40_INTERNAL_5532e734_4_k_cu_8d87ccee_303554cuda3std3__48in_placeE - _ZN40_INTERNAL_5532e734_4_k_cu_8d87ccee_303554cuda3std3__45__cpo6cbeginE)
_ZN40_INTERNAL_5532e734_4_k_cu_8d87ccee_303554cuda3std3__45__cpo6cbeginE:
	.zero		1
	.type		_ZN40_INTERNAL_5532e734_4_k_cu_8d87ccee_303554cuda3std3__48in_placeE,@object
	.size		_ZN40_INTERNAL_5532e734_4_k_cu_8d87ccee_303554cuda3std3__48in_placeE,(_ZN40_INTERNAL_5532e734_4_k_cu_8d87ccee_303554cuda3std6ranges3__45__cpo9iter_moveE - _ZN40_INTERNAL_5532e734_4_k_cu_8d87ccee_303554cuda3std3__48in_placeE)
_ZN40_INTERNAL_5532e734_4_k_cu_8d87ccee_303554cuda3std3__48in_placeE:
	.zero		1
	.type		_ZN40_INTERNAL_5532e734_4_k_cu_8d87ccee_303554cuda3std6ranges3__45__cpo9iter_moveE,@object
	.size		_ZN40_INTERNAL_5532e734_4_k_cu_8d87ccee_303554cuda3std6ranges3__45__cpo9iter_moveE,(_ZN40_INTERNAL_5532e734_4_k_cu_8d87ccee_303554cuda3std3__45__cpo5beginE - _ZN40_INTERNAL_5532e734_4_k_cu_8d87ccee_303554cuda3std6ranges3__45__cpo9iter_moveE)
_ZN40_INTERNAL_5532e734_4_k_cu_8d87ccee_303554cuda3std6ranges3__45__cpo9iter_moveE:
	.zero		1
	.type		_ZN40_INTERNAL_5532e734_4_k_cu_8d87ccee_303554cuda3std3__45__cpo5beginE,@object
	.size		_ZN40_INTERNAL_5532e734_4_k_cu_8d87ccee_303554cuda3std3__45__cpo5beginE,(_ZN40_INTERNAL_5532e734_4_k_cu_8d87ccee_303554cuda3std3__442_GLOBAL__N__5532e734_4_k_cu_8d87ccee_303556ignoreE - _ZN40_INTERNAL_5532e734_4_k_cu_8d87ccee_303554cuda3std3__45__cpo5beginE)
_ZN40_INTERNAL_5532e734_4_k_cu_8d87ccee_303554cuda3std3__45__cpo5beginE:
	.zero		1
	.type		_ZN40_INTERNAL_5532e734_4_k_cu_8d87ccee_303554cuda3std3__442_GLOBAL__N__5532e734_4_k_cu_8d87ccee_303556ignoreE,@object
	.size		_ZN40_INTERNAL_5532e734_4_k_cu_8d87ccee_303554cuda3std3__442_GLOBAL__N__5532e734_4_k_cu_8d87ccee_303556ignoreE,(_ZN40_INTERNAL_5532e734_4_k_cu_8d87ccee_303554cute7productE - _ZN40_INTERNAL_5532e734_4_k_cu_8d87ccee_303554cuda3std3__442_GLOBAL__N__5532e734_4_k_cu_8d87ccee_303556ignoreE)
_ZN40_INTERNAL_5532e734_4_k_cu_8d87ccee_303554cuda3std3__442_GLOBAL__N__5532e734_4_k_cu_8d87ccee_303556ignoreE:
	.zero		1
	.type		_ZN40_INTERNAL_5532e734_4_k_cu_8d87ccee_303554cute7productE,@object
	.size		_ZN40_INTERNAL_5532e734_4_k_cu_8d87ccee_303554cute7productE,(_ZN40_INTERNAL_5532e734_4_k_cu_8d87ccee_303554cuda3std3__45__cpo3endE - _ZN40_INTERNAL_5532e734_4_k_cu_8d87ccee_303554cute7productE)
_ZN40_INTERNAL_5532e734_4_k_cu_8d87ccee_303554cute7productE:
	.zero		1
	.type		_ZN40_INTERNAL_5532e734_4_k_cu_8d87ccee_303554cuda3std3__45__cpo3endE,@object
	.size		_ZN40_INTERNAL_5532e734_4_k_cu_8d87ccee_303554cuda3std3__45__cpo3endE,(_ZN40_INTERNAL_5532e734_4_k_cu_8d87ccee_303554cuda3std3__419piecewise_constructE - _ZN40_INTERNAL_5532e734_4_k_cu_8d87ccee_303554cuda3std3__45__cpo3endE)
_ZN40_INTERNAL_5532e734_4_k_cu_8d87ccee_303554cuda3std3__45__cpo3endE:
	.zero		1
	.type		_ZN40_INTERNAL_5532e734_4_k_cu_8d87ccee_303554cuda3std3__419piecewise_constructE,@object
	.size		_ZN40_INTERNAL_5532e734_4_k_cu_8d87ccee_303554cuda3std3__419piecewise_constructE,(_ZN40_INTERNAL_5532e734_4_k_cu_8d87ccee_303554cuda3std3__45__cpo4cendE - _ZN40_INTERNAL_5532e734_4_k_cu_8d87ccee_303554cuda3std3__419piecewise_constructE)
_ZN40_INTERNAL_5532e734_4_k_cu_8d87ccee_303554cuda3std3__419piecewise_constructE:
	.zero		1
	.type		_ZN40_INTERNAL_5532e734_4_k_cu_8d87ccee_303554cuda3std3__45__cpo4cendE,@object
	.size		_ZN40_INTERNAL_5532e734_4_k_cu_8d87ccee_303554cuda3std3__45__cpo4cendE,(_ZN40_INTERNAL_5532e734_4_k_cu_8d87ccee_303554cuda3std6ranges3__45__cpo4swapE - _ZN40_INTERNAL_5532e734_4_k_cu_8d87ccee_303554cuda3std3__45__cpo4cendE)
_ZN40_INTERNAL_5532e734_4_k_cu_8d87ccee_303554cuda3std3__45__cpo4cendE:
	.zero		1
	.type		_ZN40_INTERNAL_5532e734_4_k_cu_8d87ccee_303554cuda3std6ranges3__45__cpo4swapE,@object
	.size		_ZN40_INTERNAL_5532e734_4_k_cu_8d87ccee_303554cuda3std6ranges3__45__cpo4swapE,(.L_10 - _ZN40_INTERNAL_5532e734_4_k_cu_8d87ccee_303554cuda3std6ranges3__45__cpo4swapE)
_ZN40_INTERNAL_5532e734_4_k_cu_8d87ccee_303554cuda3std6ranges3__45__cpo4swapE:
	.zero		1
.L_10:


//--------------------- .nv.constant0._ZN7cutlass13device_kernelINS_4gemm6kernel13GemmUniversalIN4cute5tupleIJiiiiEEENS1_10collective13CollectiveMmaINS1_35MainloopSm100TmaUmmaWarpSpecializedILi5ELi2ELi2ENS5_IJNS4_1CILi1EEESB_SB_EEEEENS5_IJNSA_ILi128EEENSA_ILi256EEENSA_ILi32EEEEEENS_6half_tENS5_IJlSB_lEEESI_SJ_NS4_8TiledMMAINS4_8MMA_AtomIJNS4_20SM100_MMA_F16BF16_SSISI_SI_fLi128ELi256ELNS4_4UMMA5MajorE0ELSO_0ELNSN_7ScaleInE0ELSP_0EEEEEENS4_6LayoutISC_NS5_IJNSA_ILi0EEEST_ST_EEEEENS5_IJNS4_10UnderscoreESW_SW_EEEEENS4_13SM90_TMA_LOADENS4_14ComposedLayoutINS4_7SwizzleILi2ELi4ELi3EEENS4_18smem_ptr_flag_bitsILi16EEENSS_INS5_IJNSA_ILi8EEESG_EEENS5_IJSG_SB_EEEEEEEvNS4_8identityESZ_S19_vS1A_EENS_8epilogue10collective18CollectiveEpilogueINS1C_23Sm100TmaWarpSpecializedILi4ELi2ELi64ELb1ELb0EEEJSH_NS5_IJNSS_ISE_SB_EENSS_INSA_ILi64EEESB_EEEEESI_SJ_SI_SJ_NS1C_6fusion15FusionCallbacksIS1G_NS1L_17LinearCombinationISI_fSI_fLNS_15FloatRoundStyleE2EEESH_S1K_JEEENS4_5SM1004TMEM4LOAD26SM100_TMEM_LOAD_32dp32b64xESZ_NS10_INS11_ILi3ELi4ELi3EEES14_NSS_INS5_IJS15_S1I_EEENS5_IJS1I_SB_EEEEEEENS4_39AutoVectorizingCopyWithAssumedAlignmentILi128EEENS4_14SM90_TMA_STOREES1Z_S21_S21_EEEvvEEEEvNT_6ParamsE --------------------------
	.section	.nv.constant0._ZN7cutlass13device_kernelINS_4gemm6kernel13GemmUniversalIN4cute5tupleIJiiiiEEENS1_10collective13CollectiveMmaINS1_35MainloopSm100TmaUmmaWarpSpecializedILi5ELi2ELi2ENS5_IJNS4_1CILi1EEESB_SB_EEEEENS5_IJNSA_ILi128EEENSA_ILi256EEENSA_ILi32EEEEEENS_6half_tENS5_IJlSB_lEEESI_SJ_NS4_8TiledMMAINS4_8MMA_AtomIJNS4_20SM100_MMA_F16BF16_SSISI_SI_fLi128ELi256ELNS4_4UMMA5MajorE0ELSO_0ELNSN_7ScaleInE0ELSP_0EEEEEENS4_6LayoutISC_NS5_IJNSA_ILi0EEEST_ST_EEEEENS5_IJNS4_10UnderscoreESW_SW_EEEEENS4_13SM90_TMA_LOADENS4_14ComposedLayoutINS4_7SwizzleILi2ELi4ELi3EEENS4_18smem_ptr_flag_bitsILi16EEENSS_INS5_IJNSA_ILi8EEESG_EEENS5_IJSG_SB_EEEEEEEvNS4_8identityESZ_S19_vS1A_EENS_8epilogue10collective18CollectiveEpilogueINS1C_23Sm100TmaWarpSpecializedILi4ELi2ELi64ELb1ELb0EEEJSH_NS5_IJNSS_ISE_SB_EENSS_INSA_ILi64EEESB_EEEEESI_SJ_SI_SJ_NS1C_6fusion15FusionCallbacksIS1G_NS1L_17LinearCombinationISI_fSI_fLNS_15FloatRoundStyleE2EEESH_S1K_JEEENS4_5SM1004TMEM4LOAD26SM100_TMEM_LOAD_32dp32b64xESZ_NS10_INS11_ILi3ELi4ELi3EEES14_NSS_INS5_IJS15_S1I_EEENS5_IJS1I_SB_EEEEEEENS4_39AutoVectorizingCopyWithAssumedAlignmentILi128EEENS4_14SM90_TMA_STOREES1Z_S21_S21_EEEvvEEEEvNT_6ParamsE,"a",@progbits
	.sectionflags	@""
	.align	4
.nv.constant0._ZN7cutlass13device_kernelINS_4gemm6kernel13GemmUniversalIN4cute5tupleIJiiiiEEENS1_10collective13CollectiveMmaINS1_35MainloopSm100TmaUmmaWarpSpecializedILi5ELi2ELi2ENS5_IJNS4_1CILi1EEESB_SB_EEEEENS5_IJNSA_ILi128EEENSA_ILi256EEENSA_ILi32EEEEEENS_6half_tENS5_IJlSB_lEEESI_SJ_NS4_8TiledMMAINS4_8MMA_AtomIJNS4_20SM100_MMA_F16BF16_SSISI_SI_fLi128ELi256ELNS4_4UMMA5MajorE0ELSO_0ELNSN_7ScaleInE0ELSP_0EEEEEENS4_6LayoutISC_NS5_IJNSA_ILi0EEEST_ST_EEEEENS5_IJNS4_10UnderscoreESW_SW_EEEEENS4_13SM90_TMA_LOADENS4_14ComposedLayoutINS4_7SwizzleILi2ELi4ELi3EEENS4_18smem_ptr_flag_bitsILi16EEENSS_INS5_IJNSA_ILi8EEESG_EEENS5_IJSG_SB_EEEEEEEvNS4_8identityESZ_S19_vS1A_EENS_8epilogue10collective18CollectiveEpilogueINS1C_23Sm100TmaWarpSpecializedILi4ELi2ELi64ELb1ELb0EEEJSH_NS5_IJNSS_ISE_SB_EENSS_INSA_ILi64EEESB_EEEEESI_SJ_SI_SJ_NS1C_6fusion15FusionCallbacksIS1G_NS1L_17LinearCombinationISI_fSI_fLNS_15FloatRoundStyleE2EEESH_S1K_JEEENS4_5SM1004TMEM4LOAD26SM100_TMEM_LOAD_32dp32b64xESZ_NS10_INS11_ILi3ELi4ELi3EEES14_NSS_INS5_IJS15_S1I_EEENS5_IJS1I_SB_EEEEEEENS4_39AutoVectorizingCopyWithAssumedAlignmentILi128EEENS4_14SM90_TMA_STOREES1Z_S21_S21_EEEvvEEEEvNT_6ParamsE:
	.zero		2944


//--------------------- SYMBOLS --------------------------

	.type		.nv.reservedSmem.offset0,@object
	.size		.nv.reservedSmem.offset0,0x4
	.type		.nv.reservedSmem.cap,@object
	.size		.nv.reservedSmem.cap,0x4
	.type		__assertfail,@function
